//
// Generated by NVIDIA NVVM Compiler
//
// Compiler Build ID: CL-36424714
// Cuda compilation tools, release 13.0, V13.0.88
// Based on NVVM 20.0.0
//

.version 9.0
.target sm_100
.address_size 64

	// .globl	_Z21generateRandomNumbersPfij
.global .align 4 .b8 precalc_xorwow_matrix[102400];
.global .align 4 .b8 precalc_xorwow_offset_matrix[102400];
.global .align 4 .b8 mrg32k3aM1[2304];
.global .align 4 .b8 mrg32k3aM2[2304];
.global .align 4 .b8 mrg32k3aM1SubSeq[2016];
.global .align 4 .b8 mrg32k3aM2SubSeq[2016];
.global .align 4 .b8 mrg32k3aM1Seq[2304];
.global .align 4 .b8 mrg32k3aM2Seq[2304];
.const .align 8 .b8 __cr_lgamma_table[72];

.visible .entry _Z21generateRandomNumbersPfij(
	.param .u64 .ptr .align 1 _Z21generateRandomNumbersPfij_param_0,
	.param .u32 _Z21generateRandomNumbersPfij_param_1,
	.param .u32 _Z21generateRandomNumbersPfij_param_2
)
{
	.local .align 8 .b8 	__local_depot0[48];
	.reg .b64 	%SP;
	.reg .b64 	%SPL;
	.reg .pred 	%p<64>;
	.reg .b32 	%r<1195>;
	.reg .b32 	%f<3>;
	.reg .b64 	%rd<27>;

	mov.u64 	%SPL, __local_depot0;
	ld.param.u64 	%rd10, [_Z21generateRandomNumbersPfij_param_0];
	ld.param.u32 	%r542, [_Z21generateRandomNumbersPfij_param_1];
	ld.param.u32 	%r541, [_Z21generateRandomNumbersPfij_param_2];
	mov.u32 	%r543, %ctaid.x;
	mov.u32 	%r544, %ntid.x;
	mov.u32 	%r545, %tid.x;
	mad.lo.s32 	%r1, %r543, %r544, %r545;
	setp.ge.s32 	%p1, %r1, %r542;
	@%p1 bra 	$L__BB0_117;
	add.u64 	%rd1, %SPL, 0;
	cvt.s64.s32 	%rd2, %r1;
	xor.b32  	%r546, %r541, -1429050551;
	mul.lo.s32 	%r2, %r546, 1099087573;
	add.s32 	%r547, %r2, -638133224;
	add.s32 	%r931, %r2, 123456789;
	st.local.v2.u32 	[%rd1], {%r547, %r931};
	xor.b32  	%r548, %r2, 362436069;
	mov.b32 	%r549, -123459836;
	st.local.v2.u32 	[%rd1+8], {%r548, %r549};
	add.s32 	%r927, %r2, 5783321;
	mov.b32 	%r550, -589760388;
	st.local.v2.u32 	[%rd1+16], {%r550, %r927};
	setp.eq.s32 	%p2, %r1, 0;
	@%p2 bra 	$L__BB0_116;
	mov.b32 	%r914, 0;
	mov.u64 	%rd13, precalc_xorwow_matrix;
	mov.u64 	%rd26, %rd2;
$L__BB0_3:
	mov.u64 	%rd3, %rd26;
	and.b64  	%rd4, %rd3, 3;
	setp.eq.s64 	%p3, %rd4, 0;
	@%p3 bra 	$L__BB0_115;
	mul.wide.u32 	%rd12, %r914, 3200;
	add.s64 	%rd5, %rd13, %rd12;
	mov.b32 	%r927, 0;
	mov.u32 	%r928, %r927;
	mov.u32 	%r929, %r927;
	mov.u32 	%r930, %r927;
	mov.u32 	%r931, %r927;
	mov.u32 	%r920, %r927;
$L__BB0_5:
	mul.wide.u32 	%rd14, %r920, 4;
	add.s64 	%rd15, %rd1, %rd14;
	ld.local.u32 	%r14, [%rd15+4];
	shl.b32 	%r15, %r920, 5;
	mov.b32 	%r926, 0;
$L__BB0_6:
	.pragma "nounroll";
	shr.u32 	%r554, %r14, %r926;
	and.b32  	%r555, %r554, 1;
	setp.eq.b32 	%p4, %r555, 1;
	not.pred 	%p5, %p4;
	add.s32 	%r556, %r15, %r926;
	mul.lo.s32 	%r557, %r556, 5;
	mul.wide.u32 	%rd16, %r557, 4;
	add.s64 	%rd6, %rd5, %rd16;
	@%p5 bra 	$L__BB0_8;
	ld.global.u32 	%r558, [%rd6];
	xor.b32  	%r931, %r931, %r558;
	ld.global.u32 	%r559, [%rd6+4];
	xor.b32  	%r930, %r930, %r559;
	ld.global.u32 	%r560, [%rd6+8];
	xor.b32  	%r929, %r929, %r560;
	ld.global.u32 	%r561, [%rd6+12];
	xor.b32  	%r928, %r928, %r561;
	ld.global.u32 	%r562, [%rd6+16];
	xor.b32  	%r927, %r927, %r562;
$L__BB0_8:
	and.b32  	%r564, %r554, 2;
	setp.eq.s32 	%p6, %r564, 0;
	@%p6 bra 	$L__BB0_10;
	ld.global.u32 	%r565, [%rd6+20];
	xor.b32  	%r931, %r931, %r565;
	ld.global.u32 	%r566, [%rd6+24];
	xor.b32  	%r930, %r930, %r566;
	ld.global.u32 	%r567, [%rd6+28];
	xor.b32  	%r929, %r929, %r567;
	ld.global.u32 	%r568, [%rd6+32];
	xor.b32  	%r928, %r928, %r568;
	ld.global.u32 	%r569, [%rd6+36];
	xor.b32  	%r927, %r927, %r569;
$L__BB0_10:
	and.b32  	%r571, %r554, 4;
	setp.eq.s32 	%p7, %r571, 0;
	@%p7 bra 	$L__BB0_12;
	ld.global.u32 	%r572, [%rd6+40];
	xor.b32  	%r931, %r931, %r572;
	ld.global.u32 	%r573, [%rd6+44];
	xor.b32  	%r930, %r930, %r573;
	ld.global.u32 	%r574, [%rd6+48];
	xor.b32  	%r929, %r929, %r574;
	ld.global.u32 	%r575, [%rd6+52];
	xor.b32  	%r928, %r928, %r575;
	ld.global.u32 	%r576, [%rd6+56];
	xor.b32  	%r927, %r927, %r576;
$L__BB0_12:
	and.b32  	%r578, %r554, 8;
	setp.eq.s32 	%p8, %r578, 0;
	@%p8 bra 	$L__BB0_14;
	ld.global.u32 	%r579, [%rd6+60];
	xor.b32  	%r931, %r931, %r579;
	ld.global.u32 	%r580, [%rd6+64];
	xor.b32  	%r930, %r930, %r580;
	ld.global.u32 	%r581, [%rd6+68];
	xor.b32  	%r929, %r929, %r581;
	ld.global.u32 	%r582, [%rd6+72];
	xor.b32  	%r928, %r928, %r582;
	ld.global.u32 	%r583, [%rd6+76];
	xor.b32  	%r927, %r927, %r583;
$L__BB0_14:
	and.b32  	%r585, %r554, 16;
	setp.eq.s32 	%p9, %r585, 0;
	@%p9 bra 	$L__BB0_16;
	ld.global.u32 	%r586, [%rd6+80];
	xor.b32  	%r931, %r931, %r586;
	ld.global.u32 	%r587, [%rd6+84];
	xor.b32  	%r930, %r930, %r587;
	ld.global.u32 	%r588, [%rd6+88];
	xor.b32  	%r929, %r929, %r588;
	ld.global.u32 	%r589, [%rd6+92];
	xor.b32  	%r928, %r928, %r589;
	ld.global.u32 	%r590, [%rd6+96];
	xor.b32  	%r927, %r927, %r590;
$L__BB0_16:
	and.b32  	%r592, %r554, 32;
	setp.eq.s32 	%p10, %r592, 0;
	@%p10 bra 	$L__BB0_18;
	ld.global.u32 	%r593, [%rd6+100];
	xor.b32  	%r931, %r931, %r593;
	ld.global.u32 	%r594, [%rd6+104];
	xor.b32  	%r930, %r930, %r594;
	ld.global.u32 	%r595, [%rd6+108];
	xor.b32  	%r929, %r929, %r595;
	ld.global.u32 	%r596, [%rd6+112];
	xor.b32  	%r928, %r928, %r596;
	ld.global.u32 	%r597, [%rd6+116];
	xor.b32  	%r927, %r927, %r597;
$L__BB0_18:
	and.b32  	%r599, %r554, 64;
	setp.eq.s32 	%p11, %r599, 0;
	@%p11 bra 	$L__BB0_20;
	ld.global.u32 	%r600, [%rd6+120];
	xor.b32  	%r931, %r931, %r600;
	ld.global.u32 	%r601, [%rd6+124];
	xor.b32  	%r930, %r930, %r601;
	ld.global.u32 	%r602, [%rd6+128];
	xor.b32  	%r929, %r929, %r602;
	ld.global.u32 	%r603, [%rd6+132];
	xor.b32  	%r928, %r928, %r603;
	ld.global.u32 	%r604, [%rd6+136];
	xor.b32  	%r927, %r927, %r604;
$L__BB0_20:
	and.b32  	%r606, %r554, 128;
	setp.eq.s32 	%p12, %r606, 0;
	@%p12 bra 	$L__BB0_22;
	ld.global.u32 	%r607, [%rd6+140];
	xor.b32  	%r931, %r931, %r607;
	ld.global.u32 	%r608, [%rd6+144];
	xor.b32  	%r930, %r930, %r608;
	ld.global.u32 	%r609, [%rd6+148];
	xor.b32  	%r929, %r929, %r609;
	ld.global.u32 	%r610, [%rd6+152];
	xor.b32  	%r928, %r928, %r610;
	ld.global.u32 	%r611, [%rd6+156];
	xor.b32  	%r927, %r927, %r611;
$L__BB0_22:
	and.b32  	%r613, %r554, 256;
	setp.eq.s32 	%p13, %r613, 0;
	@%p13 bra 	$L__BB0_24;
	ld.global.u32 	%r614, [%rd6+160];
	xor.b32  	%r931, %r931, %r614;
	ld.global.u32 	%r615, [%rd6+164];
	xor.b32  	%r930, %r930, %r615;
	ld.global.u32 	%r616, [%rd6+168];
	xor.b32  	%r929, %r929, %r616;
	ld.global.u32 	%r617, [%rd6+172];
	xor.b32  	%r928, %r928, %r617;
	ld.global.u32 	%r618, [%rd6+176];
	xor.b32  	%r927, %r927, %r618;
$L__BB0_24:
	and.b32  	%r620, %r554, 512;
	setp.eq.s32 	%p14, %r620, 0;
	@%p14 bra 	$L__BB0_26;
	ld.global.u32 	%r621, [%rd6+180];
	xor.b32  	%r931, %r931, %r621;
	ld.global.u32 	%r622, [%rd6+184];
	xor.b32  	%r930, %r930, %r622;
	ld.global.u32 	%r623, [%rd6+188];
	xor.b32  	%r929, %r929, %r623;
	ld.global.u32 	%r624, [%rd6+192];
	xor.b32  	%r928, %r928, %r624;
	ld.global.u32 	%r625, [%rd6+196];
	xor.b32  	%r927, %r927, %r625;
$L__BB0_26:
	and.b32  	%r627, %r554, 1024;
	setp.eq.s32 	%p15, %r627, 0;
	@%p15 bra 	$L__BB0_28;
	ld.global.u32 	%r628, [%rd6+200];
	xor.b32  	%r931, %r931, %r628;
	ld.global.u32 	%r629, [%rd6+204];
	xor.b32  	%r930, %r930, %r629;
	ld.global.u32 	%r630, [%rd6+208];
	xor.b32  	%r929, %r929, %r630;
	ld.global.u32 	%r631, [%rd6+212];
	xor.b32  	%r928, %r928, %r631;
	ld.global.u32 	%r632, [%rd6+216];
	xor.b32  	%r927, %r927, %r632;
$L__BB0_28:
	and.b32  	%r634, %r554, 2048;
	setp.eq.s32 	%p16, %r634, 0;
	@%p16 bra 	$L__BB0_30;
	ld.global.u32 	%r635, [%rd6+220];
	xor.b32  	%r931, %r931, %r635;
	ld.global.u32 	%r636, [%rd6+224];
	xor.b32  	%r930, %r930, %r636;
	ld.global.u32 	%r637, [%rd6+228];
	xor.b32  	%r929, %r929, %r637;
	ld.global.u32 	%r638, [%rd6+232];
	xor.b32  	%r928, %r928, %r638;
	ld.global.u32 	%r639, [%rd6+236];
	xor.b32  	%r927, %r927, %r639;
$L__BB0_30:
	and.b32  	%r641, %r554, 4096;
	setp.eq.s32 	%p17, %r641, 0;
	@%p17 bra 	$L__BB0_32;
	ld.global.u32 	%r642, [%rd6+240];
	xor.b32  	%r931, %r931, %r642;
	ld.global.u32 	%r643, [%rd6+244];
	xor.b32  	%r930, %r930, %r643;
	ld.global.u32 	%r644, [%rd6+248];
	xor.b32  	%r929, %r929, %r644;
	ld.global.u32 	%r645, [%rd6+252];
	xor.b32  	%r928, %r928, %r645;
	ld.global.u32 	%r646, [%rd6+256];
	xor.b32  	%r927, %r927, %r646;
$L__BB0_32:
	and.b32  	%r648, %r554, 8192;
	setp.eq.s32 	%p18, %r648, 0;
	@%p18 bra 	$L__BB0_34;
	ld.global.u32 	%r649, [%rd6+260];
	xor.b32  	%r931, %r931, %r649;
	ld.global.u32 	%r650, [%rd6+264];
	xor.b32  	%r930, %r930, %r650;
	ld.global.u32 	%r651, [%rd6+268];
	xor.b32  	%r929, %r929, %r651;
	ld.global.u32 	%r652, [%rd6+272];
	xor.b32  	%r928, %r928, %r652;
	ld.global.u32 	%r653, [%rd6+276];
	xor.b32  	%r927, %r927, %r653;
$L__BB0_34:
	and.b32  	%r655, %r554, 16384;
	setp.eq.s32 	%p19, %r655, 0;
	@%p19 bra 	$L__BB0_36;
	ld.global.u32 	%r656, [%rd6+280];
	xor.b32  	%r931, %r931, %r656;
	ld.global.u32 	%r657, [%rd6+284];
	xor.b32  	%r930, %r930, %r657;
	ld.global.u32 	%r658, [%rd6+288];
	xor.b32  	%r929, %r929, %r658;
	ld.global.u32 	%r659, [%rd6+292];
	xor.b32  	%r928, %r928, %r659;
	ld.global.u32 	%r660, [%rd6+296];
	xor.b32  	%r927, %r927, %r660;
$L__BB0_36:
	and.b32  	%r662, %r554, 32768;
	setp.eq.s32 	%p20, %r662, 0;
	@%p20 bra 	$L__BB0_38;
	ld.global.u32 	%r663, [%rd6+300];
	xor.b32  	%r931, %r931, %r663;
	ld.global.u32 	%r664, [%rd6+304];
	xor.b32  	%r930, %r930, %r664;
	ld.global.u32 	%r665, [%rd6+308];
	xor.b32  	%r929, %r929, %r665;
	ld.global.u32 	%r666, [%rd6+312];
	xor.b32  	%r928, %r928, %r666;
	ld.global.u32 	%r667, [%rd6+316];
	xor.b32  	%r927, %r927, %r667;
$L__BB0_38:
	add.s32 	%r926, %r926, 16;
	setp.ne.s32 	%p21, %r926, 32;
	@%p21 bra 	$L__BB0_6;
	mad.lo.s32 	%r668, %r920, -31, %r15;
	add.s32 	%r920, %r668, 1;
	setp.ne.s32 	%p22, %r920, 5;
	@%p22 bra 	$L__BB0_5;
	st.local.u32 	[%rd1+4], %r931;
	st.local.v2.u32 	[%rd1+8], {%r930, %r929};
	st.local.v2.u32 	[%rd1+16], {%r928, %r927};
	setp.eq.s64 	%p23, %rd4, 1;
	@%p23 bra 	$L__BB0_115;
	mov.b32 	%r927, 0;
	mov.u32 	%r1020, %r927;
	mov.u32 	%r1021, %r927;
	mov.u32 	%r1022, %r927;
	mov.u32 	%r931, %r927;
	mov.u32 	%r1012, %r927;
$L__BB0_42:
	mul.wide.u32 	%rd17, %r1012, 4;
	add.s64 	%rd18, %rd1, %rd17;
	ld.local.u32 	%r190, [%rd18+4];
	shl.b32 	%r191, %r1012, 5;
	mov.b32 	%r1018, 0;
$L__BB0_43:
	.pragma "nounroll";
	shr.u32 	%r671, %r190, %r1018;
	and.b32  	%r672, %r671, 1;
	setp.eq.b32 	%p24, %r672, 1;
	not.pred 	%p25, %p24;
	add.s32 	%r673, %r191, %r1018;
	mul.lo.s32 	%r674, %r673, 5;
	mul.wide.u32 	%rd19, %r674, 4;
	add.s64 	%rd7, %rd5, %rd19;
	@%p25 bra 	$L__BB0_45;
	ld.global.u32 	%r675, [%rd7];
	xor.b32  	%r931, %r931, %r675;
	ld.global.u32 	%r676, [%rd7+4];
	xor.b32  	%r1022, %r1022, %r676;
	ld.global.u32 	%r677, [%rd7+8];
	xor.b32  	%r1021, %r1021, %r677;
	ld.global.u32 	%r678, [%rd7+12];
	xor.b32  	%r1020, %r1020, %r678;
	ld.global.u32 	%r679, [%rd7+16];
	xor.b32  	%r927, %r927, %r679;
$L__BB0_45:
	and.b32  	%r681, %r671, 2;
	setp.eq.s32 	%p26, %r681, 0;
	@%p26 bra 	$L__BB0_47;
	ld.global.u32 	%r682, [%rd7+20];
	xor.b32  	%r931, %r931, %r682;
	ld.global.u32 	%r683, [%rd7+24];
	xor.b32  	%r1022, %r1022, %r683;
	ld.global.u32 	%r684, [%rd7+28];
	xor.b32  	%r1021, %r1021, %r684;
	ld.global.u32 	%r685, [%rd7+32];
	xor.b32  	%r1020, %r1020, %r685;
	ld.global.u32 	%r686, [%rd7+36];
	xor.b32  	%r927, %r927, %r686;
$L__BB0_47:
	and.b32  	%r688, %r671, 4;
	setp.eq.s32 	%p27, %r688, 0;
	@%p27 bra 	$L__BB0_49;
	ld.global.u32 	%r689, [%rd7+40];
	xor.b32  	%r931, %r931, %r689;
	ld.global.u32 	%r690, [%rd7+44];
	xor.b32  	%r1022, %r1022, %r690;
	ld.global.u32 	%r691, [%rd7+48];
	xor.b32  	%r1021, %r1021, %r691;
	ld.global.u32 	%r692, [%rd7+52];
	xor.b32  	%r1020, %r1020, %r692;
	ld.global.u32 	%r693, [%rd7+56];
	xor.b32  	%r927, %r927, %r693;
$L__BB0_49:
	and.b32  	%r695, %r671, 8;
	setp.eq.s32 	%p28, %r695, 0;
	@%p28 bra 	$L__BB0_51;
	ld.global.u32 	%r696, [%rd7+60];
	xor.b32  	%r931, %r931, %r696;
	ld.global.u32 	%r697, [%rd7+64];
	xor.b32  	%r1022, %r1022, %r697;
	ld.global.u32 	%r698, [%rd7+68];
	xor.b32  	%r1021, %r1021, %r698;
	ld.global.u32 	%r699, [%rd7+72];
	xor.b32  	%r1020, %r1020, %r699;
	ld.global.u32 	%r700, [%rd7+76];
	xor.b32  	%r927, %r927, %r700;
$L__BB0_51:
	and.b32  	%r702, %r671, 16;
	setp.eq.s32 	%p29, %r702, 0;
	@%p29 bra 	$L__BB0_53;
	ld.global.u32 	%r703, [%rd7+80];
	xor.b32  	%r931, %r931, %r703;
	ld.global.u32 	%r704, [%rd7+84];
	xor.b32  	%r1022, %r1022, %r704;
	ld.global.u32 	%r705, [%rd7+88];
	xor.b32  	%r1021, %r1021, %r705;
	ld.global.u32 	%r706, [%rd7+92];
	xor.b32  	%r1020, %r1020, %r706;
	ld.global.u32 	%r707, [%rd7+96];
	xor.b32  	%r927, %r927, %r707;
$L__BB0_53:
	and.b32  	%r709, %r671, 32;
	setp.eq.s32 	%p30, %r709, 0;
	@%p30 bra 	$L__BB0_55;
	ld.global.u32 	%r710, [%rd7+100];
	xor.b32  	%r931, %r931, %r710;
	ld.global.u32 	%r711, [%rd7+104];
	xor.b32  	%r1022, %r1022, %r711;
	ld.global.u32 	%r712, [%rd7+108];
	xor.b32  	%r1021, %r1021, %r712;
	ld.global.u32 	%r713, [%rd7+112];
	xor.b32  	%r1020, %r1020, %r713;
	ld.global.u32 	%r714, [%rd7+116];
	xor.b32  	%r927, %r927, %r714;
$L__BB0_55:
	and.b32  	%r716, %r671, 64;
	setp.eq.s32 	%p31, %r716, 0;
	@%p31 bra 	$L__BB0_57;
	ld.global.u32 	%r717, [%rd7+120];
	xor.b32  	%r931, %r931, %r717;
	ld.global.u32 	%r718, [%rd7+124];
	xor.b32  	%r1022, %r1022, %r718;
	ld.global.u32 	%r719, [%rd7+128];
	xor.b32  	%r1021, %r1021, %r719;
	ld.global.u32 	%r720, [%rd7+132];
	xor.b32  	%r1020, %r1020, %r720;
	ld.global.u32 	%r721, [%rd7+136];
	xor.b32  	%r927, %r927, %r721;
$L__BB0_57:
	and.b32  	%r723, %r671, 128;
	setp.eq.s32 	%p32, %r723, 0;
	@%p32 bra 	$L__BB0_59;
	ld.global.u32 	%r724, [%rd7+140];
	xor.b32  	%r931, %r931, %r724;
	ld.global.u32 	%r725, [%rd7+144];
	xor.b32  	%r1022, %r1022, %r725;
	ld.global.u32 	%r726, [%rd7+148];
	xor.b32  	%r1021, %r1021, %r726;
	ld.global.u32 	%r727, [%rd7+152];
	xor.b32  	%r1020, %r1020, %r727;
	ld.global.u32 	%r728, [%rd7+156];
	xor.b32  	%r927, %r927, %r728;
$L__BB0_59:
	and.b32  	%r730, %r671, 256;
	setp.eq.s32 	%p33, %r730, 0;
	@%p33 bra 	$L__BB0_61;
	ld.global.u32 	%r731, [%rd7+160];
	xor.b32  	%r931, %r931, %r731;
	ld.global.u32 	%r732, [%rd7+164];
	xor.b32  	%r1022, %r1022, %r732;
	ld.global.u32 	%r733, [%rd7+168];
	xor.b32  	%r1021, %r1021, %r733;
	ld.global.u32 	%r734, [%rd7+172];
	xor.b32  	%r1020, %r1020, %r734;
	ld.global.u32 	%r735, [%rd7+176];
	xor.b32  	%r927, %r927, %r735;
$L__BB0_61:
	and.b32  	%r737, %r671, 512;
	setp.eq.s32 	%p34, %r737, 0;
	@%p34 bra 	$L__BB0_63;
	ld.global.u32 	%r738, [%rd7+180];
	xor.b32  	%r931, %r931, %r738;
	ld.global.u32 	%r739, [%rd7+184];
	xor.b32  	%r1022, %r1022, %r739;
	ld.global.u32 	%r740, [%rd7+188];
	xor.b32  	%r1021, %r1021, %r740;
	ld.global.u32 	%r741, [%rd7+192];
	xor.b32  	%r1020, %r1020, %r741;
	ld.global.u32 	%r742, [%rd7+196];
	xor.b32  	%r927, %r927, %r742;
$L__BB0_63:
	and.b32  	%r744, %r671, 1024;
	setp.eq.s32 	%p35, %r744, 0;
	@%p35 bra 	$L__BB0_65;
	ld.global.u32 	%r745, [%rd7+200];
	xor.b32  	%r931, %r931, %r745;
	ld.global.u32 	%r746, [%rd7+204];
	xor.b32  	%r1022, %r1022, %r746;
	ld.global.u32 	%r747, [%rd7+208];
	xor.b32  	%r1021, %r1021, %r747;
	ld.global.u32 	%r748, [%rd7+212];
	xor.b32  	%r1020, %r1020, %r748;
	ld.global.u32 	%r749, [%rd7+216];
	xor.b32  	%r927, %r927, %r749;
$L__BB0_65:
	and.b32  	%r751, %r671, 2048;
	setp.eq.s32 	%p36, %r751, 0;
	@%p36 bra 	$L__BB0_67;
	ld.global.u32 	%r752, [%rd7+220];
	xor.b32  	%r931, %r931, %r752;
	ld.global.u32 	%r753, [%rd7+224];
	xor.b32  	%r1022, %r1022, %r753;
	ld.global.u32 	%r754, [%rd7+228];
	xor.b32  	%r1021, %r1021, %r754;
	ld.global.u32 	%r755, [%rd7+232];
	xor.b32  	%r1020, %r1020, %r755;
	ld.global.u32 	%r756, [%rd7+236];
	xor.b32  	%r927, %r927, %r756;
$L__BB0_67:
	and.b32  	%r758, %r671, 4096;
	setp.eq.s32 	%p37, %r758, 0;
	@%p37 bra 	$L__BB0_69;
	ld.global.u32 	%r759, [%rd7+240];
	xor.b32  	%r931, %r931, %r759;
	ld.global.u32 	%r760, [%rd7+244];
	xor.b32  	%r1022, %r1022, %r760;
	ld.global.u32 	%r761, [%rd7+248];
	xor.b32  	%r1021, %r1021, %r761;
	ld.global.u32 	%r762, [%rd7+252];
	xor.b32  	%r1020, %r1020, %r762;
	ld.global.u32 	%r763, [%rd7+256];
	xor.b32  	%r927, %r927, %r763;
$L__BB0_69:
	and.b32  	%r765, %r671, 8192;
	setp.eq.s32 	%p38, %r765, 0;
	@%p38 bra 	$L__BB0_71;
	ld.global.u32 	%r766, [%rd7+260];
	xor.b32  	%r931, %r931, %r766;
	ld.global.u32 	%r767, [%rd7+264];
	xor.b32  	%r1022, %r1022, %r767;
	ld.global.u32 	%r768, [%rd7+268];
	xor.b32  	%r1021, %r1021, %r768;
	ld.global.u32 	%r769, [%rd7+272];
	xor.b32  	%r1020, %r1020, %r769;
	ld.global.u32 	%r770, [%rd7+276];
	xor.b32  	%r927, %r927, %r770;
$L__BB0_71:
	and.b32  	%r772, %r671, 16384;
	setp.eq.s32 	%p39, %r772, 0;
	@%p39 bra 	$L__BB0_73;
	ld.global.u32 	%r773, [%rd7+280];
	xor.b32  	%r931, %r931, %r773;
	ld.global.u32 	%r774, [%rd7+284];
	xor.b32  	%r1022, %r1022, %r774;
	ld.global.u32 	%r775, [%rd7+288];
	xor.b32  	%r1021, %r1021, %r775;
	ld.global.u32 	%r776, [%rd7+292];
	xor.b32  	%r1020, %r1020, %r776;
	ld.global.u32 	%r777, [%rd7+296];
	xor.b32  	%r927, %r927, %r777;
$L__BB0_73:
	and.b32  	%r779, %r671, 32768;
	setp.eq.s32 	%p40, %r779, 0;
	@%p40 bra 	$L__BB0_75;
	ld.global.u32 	%r780, [%rd7+300];
	xor.b32  	%r931, %r931, %r780;
	ld.global.u32 	%r781, [%rd7+304];
	xor.b32  	%r1022, %r1022, %r781;
	ld.global.u32 	%r782, [%rd7+308];
	xor.b32  	%r1021, %r1021, %r782;
	ld.global.u32 	%r783, [%rd7+312];
	xor.b32  	%r1020, %r1020, %r783;
	ld.global.u32 	%r784, [%rd7+316];
	xor.b32  	%r927, %r927, %r784;
$L__BB0_75:
	add.s32 	%r1018, %r1018, 16;
	setp.ne.s32 	%p41, %r1018, 32;
	@%p41 bra 	$L__BB0_43;
	mad.lo.s32 	%r785, %r1012, -31, %r191;
	add.s32 	%r1012, %r785, 1;
	setp.ne.s32 	%p42, %r1012, 5;
	@%p42 bra 	$L__BB0_42;
	st.local.u32 	[%rd1+4], %r931;
	st.local.v2.u32 	[%rd1+8], {%r1022, %r1021};
	st.local.v2.u32 	[%rd1+16], {%r1020, %r927};
	setp.ne.s64 	%p43, %rd4, 3;
	@%p43 bra 	$L__BB0_115;
	mov.b32 	%r927, 0;
	mov.u32 	%r1112, %r927;
	mov.u32 	%r1113, %r927;
	mov.u32 	%r1114, %r927;
	mov.u32 	%r931, %r927;
	mov.u32 	%r1104, %r927;
$L__BB0_79:
	mul.wide.u32 	%rd20, %r1104, 4;
	add.s64 	%rd21, %rd1, %rd20;
	ld.local.u32 	%r366, [%rd21+4];
	shl.b32 	%r367, %r1104, 5;
	mov.b32 	%r1110, 0;
$L__BB0_80:
	.pragma "nounroll";
	shr.u32 	%r788, %r366, %r1110;
	and.b32  	%r789, %r788, 1;
	setp.eq.b32 	%p44, %r789, 1;
	not.pred 	%p45, %p44;
	add.s32 	%r790, %r367, %r1110;
	mul.lo.s32 	%r791, %r790, 5;
	mul.wide.u32 	%rd22, %r791, 4;
	add.s64 	%rd8, %rd5, %rd22;
	@%p45 bra 	$L__BB0_82;
	ld.global.u32 	%r792, [%rd8];
	xor.b32  	%r931, %r931, %r792;
	ld.global.u32 	%r793, [%rd8+4];
	xor.b32  	%r1114, %r1114, %r793;
	ld.global.u32 	%r794, [%rd8+8];
	xor.b32  	%r1113, %r1113, %r794;
	ld.global.u32 	%r795, [%rd8+12];
	xor.b32  	%r1112, %r1112, %r795;
	ld.global.u32 	%r796, [%rd8+16];
	xor.b32  	%r927, %r927, %r796;
$L__BB0_82:
	and.b32  	%r798, %r788, 2;
	setp.eq.s32 	%p46, %r798, 0;
	@%p46 bra 	$L__BB0_84;
	ld.global.u32 	%r799, [%rd8+20];
	xor.b32  	%r931, %r931, %r799;
	ld.global.u32 	%r800, [%rd8+24];
	xor.b32  	%r1114, %r1114, %r800;
	ld.global.u32 	%r801, [%rd8+28];
	xor.b32  	%r1113, %r1113, %r801;
	ld.global.u32 	%r802, [%rd8+32];
	xor.b32  	%r1112, %r1112, %r802;
	ld.global.u32 	%r803, [%rd8+36];
	xor.b32  	%r927, %r927, %r803;
$L__BB0_84:
	and.b32  	%r805, %r788, 4;
	setp.eq.s32 	%p47, %r805, 0;
	@%p47 bra 	$L__BB0_86;
	ld.global.u32 	%r806, [%rd8+40];
	xor.b32  	%r931, %r931, %r806;
	ld.global.u32 	%r807, [%rd8+44];
	xor.b32  	%r1114, %r1114, %r807;
	ld.global.u32 	%r808, [%rd8+48];
	xor.b32  	%r1113, %r1113, %r808;
	ld.global.u32 	%r809, [%rd8+52];
	xor.b32  	%r1112, %r1112, %r809;
	ld.global.u32 	%r810, [%rd8+56];
	xor.b32  	%r927, %r927, %r810;
$L__BB0_86:
	and.b32  	%r812, %r788, 8;
	setp.eq.s32 	%p48, %r812, 0;
	@%p48 bra 	$L__BB0_88;
	ld.global.u32 	%r813, [%rd8+60];
	xor.b32  	%r931, %r931, %r813;
	ld.global.u32 	%r814, [%rd8+64];
	xor.b32  	%r1114, %r1114, %r814;
	ld.global.u32 	%r815, [%rd8+68];
	xor.b32  	%r1113, %r1113, %r815;
	ld.global.u32 	%r816, [%rd8+72];
	xor.b32  	%r1112, %r1112, %r816;
	ld.global.u32 	%r817, [%rd8+76];
	xor.b32  	%r927, %r927, %r817;
$L__BB0_88:
	and.b32  	%r819, %r788, 16;
	setp.eq.s32 	%p49, %r819, 0;
	@%p49 bra 	$L__BB0_90;
	ld.global.u32 	%r820, [%rd8+80];
	xor.b32  	%r931, %r931, %r820;
	ld.global.u32 	%r821, [%rd8+84];
	xor.b32  	%r1114, %r1114, %r821;
	ld.global.u32 	%r822, [%rd8+88];
	xor.b32  	%r1113, %r1113, %r822;
	ld.global.u32 	%r823, [%rd8+92];
	xor.b32  	%r1112, %r1112, %r823;
	ld.global.u32 	%r824, [%rd8+96];
	xor.b32  	%r927, %r927, %r824;
$L__BB0_90:
	and.b32  	%r826, %r788, 32;
	setp.eq.s32 	%p50, %r826, 0;
	@%p50 bra 	$L__BB0_92;
	ld.global.u32 	%r827, [%rd8+100];
	xor.b32  	%r931, %r931, %r827;
	ld.global.u32 	%r828, [%rd8+104];
	xor.b32  	%r1114, %r1114, %r828;
	ld.global.u32 	%r829, [%rd8+108];
	xor.b32  	%r1113, %r1113, %r829;
	ld.global.u32 	%r830, [%rd8+112];
	xor.b32  	%r1112, %r1112, %r830;
	ld.global.u32 	%r831, [%rd8+116];
	xor.b32  	%r927, %r927, %r831;
$L__BB0_92:
	and.b32  	%r833, %r788, 64;
	setp.eq.s32 	%p51, %r833, 0;
	@%p51 bra 	$L__BB0_94;
	ld.global.u32 	%r834, [%rd8+120];
	xor.b32  	%r931, %r931, %r834;
	ld.global.u32 	%r835, [%rd8+124];
	xor.b32  	%r1114, %r1114, %r835;
	ld.global.u32 	%r836, [%rd8+128];
	xor.b32  	%r1113, %r1113, %r836;
	ld.global.u32 	%r837, [%rd8+132];
	xor.b32  	%r1112, %r1112, %r837;
	ld.global.u32 	%r838, [%rd8+136];
	xor.b32  	%r927, %r927, %r838;
$L__BB0_94:
	and.b32  	%r840, %r788, 128;
	setp.eq.s32 	%p52, %r840, 0;
	@%p52 bra 	$L__BB0_96;
	ld.global.u32 	%r841, [%rd8+140];
	xor.b32  	%r931, %r931, %r841;
	ld.global.u32 	%r842, [%rd8+144];
	xor.b32  	%r1114, %r1114, %r842;
	ld.global.u32 	%r843, [%rd8+148];
	xor.b32  	%r1113, %r1113, %r843;
	ld.global.u32 	%r844, [%rd8+152];
	xor.b32  	%r1112, %r1112, %r844;
	ld.global.u32 	%r845, [%rd8+156];
	xor.b32  	%r927, %r927, %r845;
$L__BB0_96:
	and.b32  	%r847, %r788, 256;
	setp.eq.s32 	%p53, %r847, 0;
	@%p53 bra 	$L__BB0_98;
	ld.global.u32 	%r848, [%rd8+160];
	xor.b32  	%r931, %r931, %r848;
	ld.global.u32 	%r849, [%rd8+164];
	xor.b32  	%r1114, %r1114, %r849;
	ld.global.u32 	%r850, [%rd8+168];
	xor.b32  	%r1113, %r1113, %r850;
	ld.global.u32 	%r851, [%rd8+172];
	xor.b32  	%r1112, %r1112, %r851;
	ld.global.u32 	%r852, [%rd8+176];
	xor.b32  	%r927, %r927, %r852;
$L__BB0_98:
	and.b32  	%r854, %r788, 512;
	setp.eq.s32 	%p54, %r854, 0;
	@%p54 bra 	$L__BB0_100;
	ld.global.u32 	%r855, [%rd8+180];
	xor.b32  	%r931, %r931, %r855;
	ld.global.u32 	%r856, [%rd8+184];
	xor.b32  	%r1114, %r1114, %r856;
	ld.global.u32 	%r857, [%rd8+188];
	xor.b32  	%r1113, %r1113, %r857;
	ld.global.u32 	%r858, [%rd8+192];
	xor.b32  	%r1112, %r1112, %r858;
	ld.global.u32 	%r859, [%rd8+196];
	xor.b32  	%r927, %r927, %r859;
$L__BB0_100:
	and.b32  	%r861, %r788, 1024;
	setp.eq.s32 	%p55, %r861, 0;
	@%p55 bra 	$L__BB0_102;
	ld.global.u32 	%r862, [%rd8+200];
	xor.b32  	%r931, %r931, %r862;
	ld.global.u32 	%r863, [%rd8+204];
	xor.b32  	%r1114, %r1114, %r863;
	ld.global.u32 	%r864, [%rd8+208];
	xor.b32  	%r1113, %r1113, %r864;
	ld.global.u32 	%r865, [%rd8+212];
	xor.b32  	%r1112, %r1112, %r865;
	ld.global.u32 	%r866, [%rd8+216];
	xor.b32  	%r927, %r927, %r866;
$L__BB0_102:
	and.b32  	%r868, %r788, 2048;
	setp.eq.s32 	%p56, %r868, 0;
	@%p56 bra 	$L__BB0_104;
	ld.global.u32 	%r869, [%rd8+220];
	xor.b32  	%r931, %r931, %r869;
	ld.global.u32 	%r870, [%rd8+224];
	xor.b32  	%r1114, %r1114, %r870;
	ld.global.u32 	%r871, [%rd8+228];
	xor.b32  	%r1113, %r1113, %r871;
	ld.global.u32 	%r872, [%rd8+232];
	xor.b32  	%r1112, %r1112, %r872;
	ld.global.u32 	%r873, [%rd8+236];
	xor.b32  	%r927, %r927, %r873;
$L__BB0_104:
	and.b32  	%r875, %r788, 4096;
	setp.eq.s32 	%p57, %r875, 0;
	@%p57 bra 	$L__BB0_106;
	ld.global.u32 	%r876, [%rd8+240];
	xor.b32  	%r931, %r931, %r876;
	ld.global.u32 	%r877, [%rd8+244];
	xor.b32  	%r1114, %r1114, %r877;
	ld.global.u32 	%r878, [%rd8+248];
	xor.b32  	%r1113, %r1113, %r878;
	ld.global.u32 	%r879, [%rd8+252];
	xor.b32  	%r1112, %r1112, %r879;
	ld.global.u32 	%r880, [%rd8+256];
	xor.b32  	%r927, %r927, %r880;
$L__BB0_106:
	and.b32  	%r882, %r788, 8192;
	setp.eq.s32 	%p58, %r882, 0;
	@%p58 bra 	$L__BB0_108;
	ld.global.u32 	%r883, [%rd8+260];
	xor.b32  	%r931, %r931, %r883;
	ld.global.u32 	%r884, [%rd8+264];
	xor.b32  	%r1114, %r1114, %r884;
	ld.global.u32 	%r885, [%rd8+268];
	xor.b32  	%r1113, %r1113, %r885;
	ld.global.u32 	%r886, [%rd8+272];
	xor.b32  	%r1112, %r1112, %r886;
	ld.global.u32 	%r887, [%rd8+276];
	xor.b32  	%r927, %r927, %r887;
$L__BB0_108:
	and.b32  	%r889, %r788, 16384;
	setp.eq.s32 	%p59, %r889, 0;
	@%p59 bra 	$L__BB0_110;
	ld.global.u32 	%r890, [%rd8+280];
	xor.b32  	%r931, %r931, %r890;
	ld.global.u32 	%r891, [%rd8+284];
	xor.b32  	%r1114, %r1114, %r891;
	ld.global.u32 	%r892, [%rd8+288];
	xor.b32  	%r1113, %r1113, %r892;
	ld.global.u32 	%r893, [%rd8+292];
	xor.b32  	%r1112, %r1112, %r893;
	ld.global.u32 	%r894, [%rd8+296];
	xor.b32  	%r927, %r927, %r894;
$L__BB0_110:
	and.b32  	%r896, %r788, 32768;
	setp.eq.s32 	%p60, %r896, 0;
	@%p60 bra 	$L__BB0_112;
	ld.global.u32 	%r897, [%rd8+300];
	xor.b32  	%r931, %r931, %r897;
	ld.global.u32 	%r898, [%rd8+304];
	xor.b32  	%r1114, %r1114, %r898;
	ld.global.u32 	%r899, [%rd8+308];
	xor.b32  	%r1113, %r1113, %r899;
	ld.global.u32 	%r900, [%rd8+312];
	xor.b32  	%r1112, %r1112, %r900;
	ld.global.u32 	%r901, [%rd8+316];
	xor.b32  	%r927, %r927, %r901;
$L__BB0_112:
	add.s32 	%r1110, %r1110, 16;
	setp.ne.s32 	%p61, %r1110, 32;
	@%p61 bra 	$L__BB0_80;
	mad.lo.s32 	%r902, %r1104, -31, %r367;
	add.s32 	%r1104, %r902, 1;
	setp.ne.s32 	%p62, %r1104, 5;
	@%p62 bra 	$L__BB0_79;
	st.local.u32 	[%rd1+4], %r931;
	st.local.v2.u32 	[%rd1+8], {%r1114, %r1113};
	st.local.v2.u32 	[%rd1+16], {%r1112, %r927};
$L__BB0_115:
	shr.u64 	%rd26, %rd3, 2;
	add.s32 	%r914, %r914, 1;
	setp.gt.u64 	%p63, %rd3, 3;
	@%p63 bra 	$L__BB0_3;
$L__BB0_116:
	shr.u32 	%r903, %r931, 2;
	xor.b32  	%r904, %r903, %r931;
	shl.b32 	%r905, %r927, 4;
	shl.b32 	%r906, %r904, 1;
	xor.b32  	%r907, %r906, %r905;
	xor.b32  	%r908, %r907, %r904;
	xor.b32  	%r909, %r908, %r927;
	add.s32 	%r910, %r2, %r909;
	add.s32 	%r911, %r910, -637770787;
	cvt.rn.f32.u32 	%f1, %r911;
	fma.rn.f32 	%f2, %f1, 0f2F800000, 0f2F000000;
	cvta.to.global.u64 	%rd23, %rd10;
	shl.b64 	%rd24, %rd2, 2;
	add.s64 	%rd25, %rd23, %rd24;
	st.global.f32 	[%rd25], %f2;
$L__BB0_117:
	ret;

}


// ===== COMPILED SASS (sm_100) =====

	.target	sm_100

	.elftype	@"ET_EXEC"


//--------------------- .note.nv.tkinfo           --------------------------
	.section	.note.nv.tkinfo,"",@"SHT_NOTE"
	.sectionflags	@"SHF_NOTE_NV_TKINFO"
	.tkinfo
        /*0018*/ 	.word	0x00000002
        /*0030*/ 	.string	""
        /*0030*/ 	.string	"ptxas"
        /*0030*/ 	.string	"Cuda compilation tools, release 13.0, V13.0.88"
        /*0030*/ 	.string	"Build cuda_13.0.r13.0/compiler.36424714_0"
        /*0030*/ 	.string	"-arch sm_100 -m 64 "



//--------------------- .note.nv.cuinfo           --------------------------
	.section	.note.nv.cuinfo,"",@"SHT_NOTE"
	.sectionflags	@"SHF_NOTE_NV_CUINFO"
        /*0018*/ 	.short	0x0002
        /*001a*/ 	.short	0x0064
        /*001c*/ 	.short	0x0082
	.zero		2


//--------------------- .nv.info                  --------------------------
	.section	.nv.info,"",@"SHT_CUDA_INFO"
	.align	4


	//----- nvinfo : EIATTR_REGCOUNT
	.align		4
        /*0000*/ 	.byte	0x04, 0x2f
        /*0002*/ 	.short	(.L_10 - .L_9)
	.align		4
.L_9:
        /*0004*/ 	.word	index@(_Z21generateRandomNumbersPfij)
        /*0008*/ 	.word	0x0000001f


	//----- nvinfo : EIATTR_FRAME_SIZE
	.align		4
.L_10:
        /*000c*/ 	.byte	0x04, 0x11
        /*000e*/ 	.short	(.L_12 - .L_11)
	.align		4
.L_11:
        /*0010*/ 	.word	index@(_Z21generateRandomNumbersPfij)
        /*0014*/ 	.word	0x00000030


	//----- nvinfo : EIATTR_MIN_STACK_SIZE
	.align		4
.L_12:
        /*0018*/ 	.byte	0x04, 0x12
        /*001a*/ 	.short	(.L_14 - .L_13)
	.align		4
.L_13:
        /*001c*/ 	.word	index@(_Z21generateRandomNumbersPfij)
        /*0020*/ 	.word	0x00000030
.L_14:


//--------------------- .nv.compat                --------------------------
	.section	.nv.compat,"",@"SHT_CUDA_COMPAT_INFO"
	.align	4
        /*0000*/ 	.byte	0x02, 0x09, 0x00, 0x00, 0x02, 0x02, 0x01, 0x00, 0x02, 0x05, 0x05, 0x00, 0x03, 0x07, 0x01, 0x01
        /*0010*/ 	.byte	0x02, 0x03, 0x00, 0x00, 0x02, 0x06, 0x01, 0x00, 0x04, 0x0b, 0x08, 0x00, 0x09, 0x00, 0x00, 0x00
        /*0020*/ 	.byte	0x00, 0x00, 0x00, 0x00


//--------------------- .nv.info._Z21generateRandomNumbersPfij --------------------------
	.section	.nv.info._Z21generateRandomNumbersPfij,"",@"SHT_CUDA_INFO"
	.sectionflags	@""
	.align	4


	//----- nvinfo : EIATTR_CUDA_API_VERSION
	.align		4
        /*0000*/ 	.byte	0x04, 0x37
        /*0002*/ 	.short	(.L_16 - .L_15)
.L_15:
        /*0004*/ 	.word	0x00000082


	//----- nvinfo : EIATTR_KPARAM_INFO
	.align		4
.L_16:
        /*0008*/ 	.byte	0x04, 0x17
        /*000a*/ 	.short	(.L_18 - .L_17)
.L_17:
        /*000c*/ 	.word	0x00000000
        /*0010*/ 	.short	0x0002
        /*0012*/ 	.short	0x000c
        /*0014*/ 	.byte	0x00, 0xf0, 0x11, 0x00


	//----- nvinfo : EIATTR_KPARAM_INFO
	.align		4
.L_18:
        /*0018*/ 	.byte	0x04, 0x17
        /*001a*/ 	.short	(.L_20 - .L_19)
.L_19:
        /*001c*/ 	.word	0x00000000
        /*0020*/ 	.short	0x0001
        /*0022*/ 	.short	0x0008
        /*0024*/ 	.byte	0x00, 0xf0, 0x11, 0x00


	//----- nvinfo : EIATTR_KPARAM_INFO
	.align		4
.L_20:
        /*0028*/ 	.byte	0x04, 0x17
        /*002a*/ 	.short	(.L_22 - .L_21)
.L_21:
        /*002c*/ 	.word	0x00000000
        /*0030*/ 	.short	0x0000
        /*0032*/ 	.short	0x0000
        /*0034*/ 	.byte	0x00, 0xf5, 0x21, 0x00


	//----- nvinfo : EIATTR_SPARSE_MMA_MASK
	.align		4
.L_22:
        /*0038*/ 	.byte	0x03, 0x50
        /*003a*/ 	.short	0x0000


	//----- nvinfo : EIATTR_MAXREG_COUNT
	.align		4
        /*003c*/ 	.byte	0x03, 0x1b
        /*003e*/ 	.short	0x00ff


	//----- nvinfo : EIATTR_MERCURY_ISA_VERSION
	.align		4
        /*0040*/ 	.byte	0x03, 0x5f
        /*0042*/ 	.short	0x0101


	//----- nvinfo : EIATTR_VRC_CTA_INIT_COUNT
	.align		4
        /*0044*/ 	.byte	0x02, 0x4a
	.zero		1
	.zero		1


	//----- nvinfo : EIATTR_EXIT_INSTR_OFFSETS
	.align		4
        /*0048*/ 	.byte	0x04, 0x1c
        /*004a*/ 	.short	(.L_24 - .L_23)


	//   ....[0]....
.L_23:
        /*004c*/ 	.word	0x00000080


	//   ....[1]....
        /*0050*/ 	.word	0x000027b0


	//----- nvinfo : EIATTR_CRS_STACK_SIZE
	.align		4
.L_24:
        /*0054*/ 	.byte	0x04, 0x1e
        /*0056*/ 	.short	(.L_26 - .L_25)
.L_25:
        /*0058*/ 	.word	0x00000000


	//----- nvinfo : EIATTR_CBANK_PARAM_SIZE
	.align		4
.L_26:
        /*005c*/ 	.byte	0x03, 0x19
        /*005e*/ 	.short	0x0010


	//----- nvinfo : EIATTR_PARAM_CBANK
	.align		4
        /*0060*/ 	.byte	0x04, 0x0a
        /*0062*/ 	.short	(.L_28 - .L_27)
	.align		4
.L_27:
        /*0064*/ 	.word	index@(.nv.constant0._Z21generateRandomNumbersPfij)
        /*0068*/ 	.short	0x0380
        /*006a*/ 	.short	0x0010


	//----- nvinfo : EIATTR_SW_WAR
	.align		4
.L_28:
        /*006c*/ 	.byte	0x04, 0x36
        /*006e*/ 	.short	(.L_30 - .L_29)
.L_29:
        /*0070*/ 	.word	0x00000008
.L_30:


//--------------------- .nv.callgraph             --------------------------
	.section	.nv.callgraph,"",@"SHT_CUDA_CALLGRAPH"
	.align	4
	.sectionentsize	8
	.align		4
        /*0000*/ 	.word	0x00000000
	.align		4
        /*0004*/ 	.word	0xffffffff
	.align		4
        /*0008*/ 	.word	0x00000000
	.align		4
        /*000c*/ 	.word	0xfffffffe
	.align		4
        /*0010*/ 	.word	0x00000000
	.align		4
        /*0014*/ 	.word	0xfffffffd
	.align		4
        /*0018*/ 	.word	0x00000000
	.align		4
        /*001c*/ 	.word	0xfffffffc


//--------------------- .nv.constant4             --------------------------
	.section	.nv.constant4,"a",@progbits
	.align	8
	.align		8
.nv.constant4:
        /*0000*/ 	.dword	precalc_xorwow_matrix
	.align		8
        /*0008*/ 	.dword	precalc_xorwow_offset_matrix
	.align		8
        /*0010*/ 	.dword	mrg32k3aM1
	.align		8
        /*0018*/ 	.dword	mrg32k3aM2
	.align		8
        /*0020*/ 	.dword	mrg32k3aM1SubSeq
	.align		8
        /*0028*/ 	.dword	mrg32k3aM2SubSeq
	.align		8
        /*0030*/ 	.dword	mrg32k3aM1Seq
	.align		8
        /*0038*/ 	.dword	mrg32k3aM2Seq


//--------------------- .nv.constant3             --------------------------
	.section	.nv.constant3,"a",@progbits
	.align	8
.nv.constant3:
	.type		__cr_lgamma_table,@object
	.size		__cr_lgamma_table,(.L_8 - __cr_lgamma_table)
__cr_lgamma_table:
        /*0000*/ 	.byte	0x00, 0x00, 0x00, 0x00, 0x00, 0x00, 0x00, 0x00, 0x00, 0x00, 0x00, 0x00, 0x00, 0x00, 0x00, 0x00
        /*0010*/ 	.byte	0xef, 0x39, 0xfa, 0xfe, 0x42, 0x2e, 0xe6, 0x3f, 0x02, 0x20, 0x2a, 0xfa, 0x0b, 0xab, 0xfc, 0x3f
        /*0020*/ 	.byte	0xf9, 0x2c, 0x92, 0x7c, 0xa7, 0x6c, 0x09, 0x40, 0xc9, 0x79, 0x44, 0x3c, 0x64, 0x26, 0x13, 0x40
        /*0030*/ 	.byte	0xca, 0x01, 0xcf, 0x3a, 0x27, 0x51, 0x1a, 0x40, 0x30, 0xcc, 0x2d, 0xf3, 0xe1, 0x0c, 0x21, 0x40
        /*0040*/ 	.byte	0x0d, 0xb7, 0xfc, 0x82, 0x8e, 0x35, 0x25, 0x40
.L_8:


//--------------------- .text._Z21generateRandomNumbersPfij --------------------------
	.section	.text._Z21generateRandomNumbersPfij,"ax",@progbits
	.align	128
        .global         _Z21generateRandomNumbersPfij
        .type           _Z21generateRandomNumbersPfij,@function
        .size           _Z21generateRandomNumbersPfij,(.L_x_12 - _Z21generateRandomNumbersPfij)
        .other          _Z21generateRandomNumbersPfij,@"STO_CUDA_ENTRY STV_DEFAULT"
_Z21generateRandomNumbersPfij:
.text._Z21generateRandomNumbersPfij:
[----:B------:R-:W0:Y:S01]  /*0000*/  LDC R1, c[0x0][0x37c] ;  /* 0x0000df00ff017b82 */ /* 0x000e220000000800 */
[----:B------:R-:W1:Y:S07]  /*0010*/  S2R R3, SR_TID.X ;  /* 0x0000000000037919 */ /* 0x000e6e0000002100 */
[----:B------:R-:W1:Y:S01]  /*0020*/  S2UR UR4, SR_CTAID.X ;  /* 0x00000000000479c3 */ /* 0x000e620000002500 */
[----:B------:R-:W2:Y:S01]  /*0030*/  LDCU UR5, c[0x0][0x388] ;  /* 0x00007100ff0577ac */ /* 0x000ea20008000800 */
[----:B0-----:R-:W-:-:S06]  /*0040*/  VIADD R1, R1, 0xffffffd0 ;  /* 0xffffffd001017836 */ /* 0x001fcc0000000000 */
[----:B------:R-:W1:Y:S02]  /*0050*/  LDC R10, c[0x0][0x360] ;  /* 0x0000d800ff0a7b82 */ /* 0x000e640000000800 */
[----:B-1----:R-:W-:-:S05]  /*0060*/  IMAD R10, R10, UR4, R3 ;  /* 0x000000040a0a7c24 */ /* 0x002fca000f8e0203 */
[----:B--2---:R-:W-:-:S13]  /*0070*/  ISETP.GE.AND P0, PT, R10, UR5, PT ;  /* 0x000000050a007c0c */ /* 0x004fda000bf06270 */
[----:B------:R-:W-:Y:S05]  /*0080*/  @P0 EXIT ;  /* 0x000000000000094d */ /* 0x000fea0003800000 */
[----:B------:R-:W0:Y:S01]  /*0090*/  LDC R0, c[0x0][0x38c] ;  /* 0x0000e300ff007b82 */ /* 0x000e220000000800 */
[----:B------:R-:W-:Y:S01]  /*00a0*/  IMAD.MOV.U32 R7, RZ, RZ, -0x75bd8fc ;  /* 0xf8a42704ff077424 */ /* 0x000fe200078e00ff */
[----:B------:R-:W-:Y:S01]  /*00b0*/  ISETP.NE.AND P0, PT, R10, RZ, PT ;  /* 0x000000ff0a00720c */ /* 0x000fe20003f05270 */
[----:B------:R-:W-:Y:S01]  /*00c0*/  IMAD.MOV.U32 R4, RZ, RZ, -0x23270784 ;  /* 0xdcd8f87cff047424 */ /* 0x000fe200078e00ff */
[----:B------:R-:W1:Y:S01]  /*00d0*/  LDCU.64 UR6, c[0x0][0x358] ;  /* 0x00006b00ff0677ac */ /* 0x000e620008000a00 */
[----:B------:R-:W-:Y:S01]  /*00e0*/  BSSY.RECONVERGENT B0, `(.L_x_0) ;  /* 0x000025a000007945 */ /* 0x000fe20003800200 */
[----:B0-----:R-:W-:-:S05]  /*00f0*/  LOP3.LUT R0, R0, 0xaad26b49, RZ, 0x3c, !PT ;  /* 0xaad26b4900007812 */ /* 0x001fca00078e3cff */
[----:B------:R-:W-:-:S04]  /*0100*/  IMAD R0, R0, 0x4182bed5, RZ ;  /* 0x4182bed500007824 */ /* 0x000fc800078e02ff */
[C---:B------:R-:W-:Y:S01]  /*0110*/  VIADD R5, R0.reuse, 0x583f19 ;  /* 0x00583f1900057836 */ /* 0x040fe20000000000 */
[C---:B------:R-:W-:Y:S01]  /*0120*/  LOP3.LUT R6, R0.reuse, 0x159a55e5, RZ, 0x3c, !PT ;  /* 0x159a55e500067812 */ /* 0x040fe200078e3cff */
[C---:B------:R-:W-:Y:S02]  /*0130*/  VIADD R2, R0.reuse, 0xd9f6dc18 ;  /* 0xd9f6dc1800027836 */ /* 0x040fe40000000000 */
[----:B------:R-:W-:Y:S01]  /*0140*/  VIADD R3, R0, 0x75bcd15 ;  /* 0x075bcd1500037836 */ /* 0x000fe20000000000 */
[----:B------:R0:W-:Y:S01]  /*0150*/  STL.64 [R1+0x10], R4 ;  /* 0x0000100401007387 */ /* 0x0001e20000100a00 */
[----:B------:R-:W-:-:S03]  /*0160*/  SHF.R.S32.HI R0, RZ, 0x1f, R10 ;  /* 0x0000001fff007819 */ /* 0x000fc6000001140a */
[----:B------:R0:W-:Y:S04]  /*0170*/  STL.64 [R1+0x8], R6 ;  /* 0x0000080601007387 */ /* 0x0001e80000100a00 */
[----:B------:R0:W-:Y:S01]  /*0180*/  STL.64 [R1], R2 ;  /* 0x0000000201007387 */ /* 0x0001e20000100a00 */
[----:B-1----:R-:W-:Y:S05]  /*0190*/  @!P0 BRA `(.L_x_1) ;  /* 0x0000002400388947 */ /* 0x002fea0003800000 */
[----:B------:R-:W-:Y:S02]  /*01a0*/  IMAD.MOV.U32 R13, RZ, RZ, R0 ;  /* 0x000000ffff0d7224 */ /* 0x000fe400078e0000 */
[----:B------:R-:W-:Y:S02]  /*01b0*/  IMAD.MOV.U32 R11, RZ, RZ, RZ ;  /* 0x000000ffff0b7224 */ /* 0x000fe400078e00ff */
[----:B0-----:R-:W-:-:S07]  /*01c0*/  IMAD.MOV.U32 R2, RZ, RZ, R10 ;  /* 0x000000ffff027224 */ /* 0x001fce00078e000a */
.L_x_10:
[----:B------:R-:W-:Y:S01]  /*01d0*/  LOP3.LUT R0, R2, 0x3, RZ, 0xc0, !PT ;  /* 0x0000000302007812 */ /* 0x000fe200078ec0ff */
[----:B------:R-:W-:Y:S03]  /*01e0*/  BSSY.RECONVERGENT B1, `(.L_x_2) ;  /* 0x0000243000017945 */ /* 0x000fe60003800200 */
[----:B------:R-:W-:-:S04]  /*01f0*/  ISETP.NE.U32.AND P0, PT, R0, RZ, PT ;  /* 0x000000ff0000720c */ /* 0x000fc80003f05070 */
[----:B------:R-:W-:-:S13]  /*0200*/  ISETP.NE.AND.EX P0, PT, RZ, RZ, PT, P0 ;  /* 0x000000ffff00720c */ /* 0x000fda0003f05300 */
[----:B0-----:R-:W-:Y:S05]  /*0210*/  @!P0 BRA `(.L_x_3) ;  /* 0x0000002000fc8947 */ /* 0x001fea0003800000 */
[----:B------:R-:W0:Y:S01]  /*0220*/  LDC.64 R8, c[0x4][RZ] ;  /* 0x01000000ff087b82 */ /* 0x000e220000000a00 */
[----:B------:R-:W-:Y:S01]  /*0230*/  IMAD.MOV.U32 R0, RZ, RZ, RZ ;  /* 0x000000ffff007224 */ /* 0x000fe200078e00ff */
[----:B------:R-:W-:Y:S02]  /*0240*/  CS2R R4, SRZ ;  /* 0x0000000000047805 */ /* 0x000fe4000001ff00 */
[----:B------:R-:W-:Y:S01]  /*0250*/  CS2R R6, SRZ ;  /* 0x0000000000067805 */ /* 0x000fe2000001ff00 */
[----:B------:R-:W-:Y:S02]  /*0260*/  IMAD.MOV.U32 R3, RZ, RZ, RZ ;  /* 0x000000ffff037224 */ /* 0x000fe400078e00ff */
[----:B0-----:R-:W-:-:S07]  /*0270*/  IMAD.WIDE.U32 R8, R11, 0xc80, R8 ;  /* 0x00000c800b087825 */ /* 0x001fce00078e0008 */
.L_x_5:
[----:B------:R-:W-:-:S06]  /*0280*/  IMAD R12, R0, 0x4, R1 ;  /* 0x00000004000c7824 */ /* 0x000fcc00078e0201 */
[----:B------:R-:W5:Y:S01]  /*0290*/  LDL R12, [R12+0x4] ;  /* 0x000004000c0c7983 */ /* 0x000f620000100800 */
[----:B------:R-:W-:-:S05]  /*02a0*/  UMOV UR4, URZ ;  /* 0x000000ff00047c82 */ /* 0x000fca0008000000 */
.L_x_4:
[----:B-----5:R-:W-:Y:S01]  /*02b0*/  SHF.R.U32.HI R22, RZ, UR4, R12 ;  /* 0x00000004ff167c19 */ /* 0x020fe2000801160c */
[----:B------:R-:W-:-:S03]  /*02c0*/  IMAD.SHL.U32 R14, R0, 0x20, RZ ;  /* 0x00000020000e7824 */ /* 0x000fc600078e00ff */
[----:B------:R-:W-:Y:S01]  /*02d0*/  LOP3.LUT R15, R22, 0x1, RZ, 0xc0, !PT ;  /* 0x00000001160f7812 */ /* 0x000fe200078ec0ff */
[----:B------:R-:W-:-:S03]  /*02e0*/  VIADD R14, R14, UR4 ;  /* 0x000000040e0e7c36 */ /* 0x000fc60008000000 */
[----:B------:R-:W-:Y:S01]  /*02f0*/  ISETP.NE.U32.AND P0, PT, R15, 0x1, PT ;  /* 0x000000010f00780c */ /* 0x000fe20003f05070 */
[----:B------:R-:W-:-:S03]  /*0300*/  IMAD R15, R14, 0x5, RZ ;  /* 0x000000050e0f7824 */ /* 0x000fc600078e02ff */
[----:B------:R-:W-:Y:S01]  /*0310*/  R2P PR, R22, 0x7e ;  /* 0x0000007e16007804 */ /* 0x000fe20000000000 */
[----:B------:R-:W-:-:S08]  /*0320*/  IMAD.WIDE.U32 R14, R15, 0x4, R8 ;  /* 0x000000040f0e7825 */ /* 0x000fd000078e0008 */
[----:B------:R-:W2:Y:S04]  /*0330*/  @!P0 LDG.E R16, desc[UR6][R14.64+0x10] ;  /* 0x000010060e108981 */ /* 0x000ea8000c1e1900 */
[----:B------:R-:W3:Y:S04]  /*0340*/  @P1 LDG.E R18, desc[UR6][R14.64+0x24] ;  /* 0x000024060e121981 */ /* 0x000ee8000c1e1900 */
[----:B------:R-:W4:Y:S04]  /*0350*/  @P2 LDG.E R20, desc[UR6][R14.64+0x38] ;  /* 0x000038060e142981 */ /* 0x000f28000c1e1900 */
[----:B------:R-:W4:Y:S04]  /*0360*/  @P3 LDG.E R24, desc[UR6][R14.64+0x4c] ;  /* 0x00004c060e183981 */ /* 0x000f28000c1e1900 */
[----:B------:R-:W4:Y:S04]  /*0370*/  @P4 LDG.E R26, desc[UR6][R14.64+0x60] ;  /* 0x000060060e1a4981 */ /* 0x000f28000c1e1900 */
[----:B------:R-:W4:Y:S04]  /*0380*/  @!P0 LDG.E R17, desc[UR6][R14.64+0x4] ;  /* 0x000004060e118981 */ /* 0x000f28000c1e1900 */
[----:B------:R-:W4:Y:S04]  /*0390*/  @!P0 LDG.E R19, desc[UR6][R14.64+0xc] ;  /* 0x00000c060e138981 */ /* 0x000f28000c1e1900 */
[----:B------:R-:W4:Y:S04]  /*03a0*/  @P1 LDG.E R21, desc[UR6][R14.64+0x18] ;  /* 0x000018060e151981 */ /* 0x000f28000c1e1900 */
[----:B------:R-:W4:Y:S04]  /*03b0*/  @P3 LDG.E R23, desc[UR6][R14.64+0x40] ;  /* 0x000040060e173981 */ /* 0x000f28000c1e1900 */
[----:B------:R-:W4:Y:S04]  /*03c0*/  @P5 LDG.E R25, desc[UR6][R14.64+0x70] ;  /* 0x000070060e195981 */ /* 0x000f28000c1e1900 */
[----:B------:R-:W4:Y:S01]  /*03d0*/  @P6 LDG.E R28, desc[UR6][R14.64+0x88] ;  /* 0x000088060e1c6981 */ /* 0x000f22000c1e1900 */
[----:B--2---:R-:W-:-:S03]  /*03e0*/  @!P0 LOP3.LUT R5, R5, R16, RZ, 0x3c, !PT ;  /* 0x0000001005058212 */ /* 0x004fc600078e3cff */
[----:B------:R-:W2:Y:S01]  /*03f0*/  @!P0 LDG.E R16, desc[UR6][R14.64] ;  /* 0x000000060e108981 */ /* 0x000ea2000c1e1900 */
[----:B---3--:R-:W-:-:S03]  /*0400*/  @P1 LOP3.LUT R5, R5, R18, RZ, 0x3c, !PT ;  /* 0x0000001205051212 */ /* 0x008fc600078e3cff */
[----:B------:R-:W3:Y:S01]  /*0410*/  @!P0 LDG.E R18, desc[UR6][R14.64+0x8] ;  /* 0x000008060e128981 */ /* 0x000ee2000c1e1900 */
[----:B----4-:R-:W-:-:S03]  /*0420*/  @P2 LOP3.LUT R5, R5, R20, RZ, 0x3c, !PT ;  /* 0x0000001405052212 */ /* 0x010fc600078e3cff */
[----:B------:R-:W4:Y:S01]  /*0430*/  @P1 LDG.E R20, desc[UR6][R14.64+0x14] ;  /* 0x000014060e141981 */ /* 0x000f22000c1e1900 */
[----:B------:R-:W-:-:S03]  /*0440*/  @P3 LOP3.LUT R5, R5, R24, RZ, 0x3c, !PT ;  /* 0x0000001805053212 */ /* 0x000fc600078e3cff */
[----:B------:R-:W4:Y:S01]  /*0450*/  @P5 LDG.E R24, desc[UR6][R14.64+0x74] ;  /* 0x000074060e185981 */ /* 0x000f22000c1e1900 */
[----:B------:R-:W-:-:S03]  /*0460*/  @P4 LOP3.LUT R5, R5, R26, RZ, 0x3c, !PT ;  /* 0x0000001a05054212 */ /* 0x000fc600078e3cff */
[----:B------:R-:W4:Y:S01]  /*0470*/  @P3 LDG.E R26, desc[UR6][R14.64+0x44] ;  /* 0x000044060e1a3981 */ /* 0x000f22000c1e1900 */
[----:B------:R-:W-:-:S03]  /*0480*/  @!P0 LOP3.LUT R6, R6, R17, RZ, 0x3c, !PT ;  /* 0x0000001106068212 */ /* 0x000fc600078e3cff */
[----:B------:R-:W4:Y:S01]  /*0490*/  @P1 LDG.E R17, desc[UR6][R14.64+0x20] ;  /* 0x000020060e111981 */ /* 0x000f22000c1e1900 */
[----:B------:R-:W-:-:S03]  /*04a0*/  @!P0 LOP3.LUT R4, R4, R19, RZ, 0x3c, !PT ;  /* 0x0000001304048212 */ /* 0x000fc600078e3cff */
[----:B------:R-:W4:Y:S01]  /*04b0*/  @P2 LDG.E R19, desc[UR6][R14.64+0x2c] ;  /* 0x00002c060e132981 */ /* 0x000f22000c1e1900 */
[----:B------:R-:W-:-:S03]  /*04c0*/  @P1 LOP3.LUT R6, R6, R21, RZ, 0x3c, !PT ;  /* 0x0000001506061212 */ /* 0x000fc600078e3cff */
[----:B------:R-:W4:Y:S01]  /*04d0*/  @P2 LDG.E R21, desc[UR6][R14.64+0x34] ;  /* 0x000034060e152981 */ /* 0x000f22000c1e1900 */
[----:B--2---:R-:W-:-:S03]  /*04e0*/  @!P0 LOP3.LUT R3, R3, R16, RZ, 0x3c, !PT ;  /* 0x0000001003038212 */ /* 0x004fc600078e3cff */
[----:B------:R-:W2:Y:S01]  /*04f0*/  @P1 LDG.E R16, desc[UR6][R14.64+0x1c] ;  /* 0x00001c060e101981 */ /* 0x000ea2000c1e1900 */
[----:B---3--:R-:W-:-:S03]  /*0500*/  @!P0 LOP3.LUT R7, R7, R18, RZ, 0x3c, !PT ;  /* 0x0000001207078212 */ /* 0x008fc600078e3cff */
[----:B------:R-:W3:Y:S01]  /*0510*/  @P2 LDG.E R18, desc[UR6][R14.64+0x28] ;  /* 0x000028060e122981 */ /* 0x000ee2000c1e1900 */
[----:B----4-:R-:W-:-:S03]  /*0520*/  @P1 LOP3.LUT R3, R3, R20, RZ, 0x3c, !PT ;  /* 0x0000001403031212 */ /* 0x010fc600078e3cff */
[----:B------:R-:W4:Y:S01]  /*0530*/  @P2 LDG.E R20, desc[UR6][R14.64+0x30] ;  /* 0x000030060e142981 */ /* 0x000f22000c1e1900 */
[----:B------:R-:W-:-:S03]  /*0540*/  @P5 LOP3.LUT R5, R5, R24, RZ, 0x3c, !PT ;  /* 0x0000001805055212 */ /* 0x000fc600078e3cff */
[----:B------:R-:W4:Y:S01]  /*0550*/  @P3 LDG.E R24, desc[UR6][R14.64+0x3c] ;  /* 0x00003c060e183981 */ /* 0x000f22000c1e1900 */
[----:B------:R-:W-:-:S03]  /*0560*/  @P1 LOP3.LUT R4, R4, R17, RZ, 0x3c, !PT ;  /* 0x0000001104041212 */ /* 0x000fc600078e3cff */
[----:B------:R-:W4:Y:S01]  /*0570*/  @P3 LDG.E R17, desc[UR6][R14.64+0x48] ;  /* 0x000048060e113981 */ /* 0x000f22000c1e1900 */
[----:B------:R-:W-:-:S03]  /*0580*/  @P2 LOP3.LUT R6, R6, R19, RZ, 0x3c, !PT ;  /* 0x0000001306062212 */ /* 0x000fc600078e3cff */
[----:B------:R-:W4:Y:S01]  /*0590*/  @P4 LDG.E R19, desc[UR6][R14.64+0x54] ;  /* 0x000054060e134981 */ /* 0x000f22000c1e1900 */
[----:B------:R-:W-:Y:S02]  /*05a0*/  @P2 LOP3.LUT R4, R4, R21, RZ, 0x3c, !PT ;  /* 0x0000001504042212 */ /* 0x000fe400078e3cff */
[----:B------:R-:W-:Y:S01]  /*05b0*/  @P3 LOP3.LUT R6, R6, R23, RZ, 0x3c, !PT ;  /* 0x0000001706063212 */ /* 0x000fe200078e3cff */
[----:B------:R-:W4:Y:S04]  /*05c0*/  @P4 LDG.E R21, desc[UR6][R14.64+0x5c] ;  /* 0x00005c060e154981 */ /* 0x000f28000c1e1900 */
[----:B------:R-:W4:Y:S01]  /*05d0*/  @P5 LDG.E R23, desc[UR6][R14.64+0x68] ;  /* 0x000068060e175981 */ /* 0x000f22000c1e1900 */
[----:B--2---:R-:W-:-:S03]  /*05e0*/  @P1 LOP3.LUT R7, R7, R16, RZ, 0x3c, !PT ;  /* 0x0000001007071212 */ /* 0x004fc600078e3cff */
[----:B------:R-:W2:Y:S01]  /*05f0*/  @P4 LDG.E R16, desc[UR6][R14.64+0x50] ;  /* 0x000050060e104981 */ /* 0x000ea2000c1e1900 */
[----:B---3--:R-:W-:-:S03]  /*0600*/  @P2 LOP3.LUT R3, R3, R18, RZ, 0x3c, !PT ;  /* 0x0000001203032212 */ /* 0x008fc600078e3cff */
[----:B------:R-:W3:Y:S01]  /*0610*/  @P4 LDG.E R18, desc[UR6][R14.64+0x58] ;  /* 0x000058060e124981 */ /* 0x000ee2000c1e1900 */
[----:B----4-:R-:W-:-:S03]  /*0620*/  @P2 LOP3.LUT R7, R7, R20, RZ, 0x3c, !PT ;  /* 0x0000001407072212 */ /* 0x010fc600078e3cff */
[----:B------:R-:W4:Y:S01]  /*0630*/  @P5 LDG.E R20, desc[UR6][R14.64+0x64] ;  /* 0x000064060e145981 */ /* 0x000f22000c1e1900 */
[----:B------:R-:W-:-:S03]  /*0640*/  @P3 LOP3.LUT R3, R3, R24, RZ, 0x3c, !PT ;  /* 0x0000001803033212 */ /* 0x000fc600078e3cff */
[----:B------:R-:W4:Y:S01]  /*0650*/  @P5 LDG.E R24, desc[UR6][R14.64+0x6c] ;  /* 0x00006c060e185981 */ /* 0x000f22000c1e1900 */
[----:B------:R-:W-:Y:S02]  /*0660*/  LOP3.LUT P0, RZ, R22, 0x80, RZ, 0xc0, !PT ;  /* 0x0000008016ff7812 */ /* 0x000fe4000780c0ff */
[----:B------:R-:W-:Y:S02]  /*0670*/  @P3 LOP3.LUT R7, R7, R26, RZ, 0x3c, !PT ;  /* 0x0000001a07073212 */ /* 0x000fe400078e3cff */
[----:B------:R-:W-:Y:S02]  /*0680*/  @P3 LOP3.LUT R4, R4, R17, RZ, 0x3c, !PT ;  /* 0x0000001104043212 */ /* 0x000fe400078e3cff */
[----:B------:R-:W4:Y:S01]  /*0690*/  @P6 LDG.E R17, desc[UR6][R14.64+0x7c] ;  /* 0x00007c060e116981 */ /* 0x000f22000c1e1900 */
[----:B------:R-:W-:-:S03]  /*06a0*/  @P4 LOP3.LUT R6, R6, R19, RZ, 0x3c, !PT ;  /* 0x0000001306064212 */ /* 0x000fc600078e3cff */
[----:B------:R-:W4:Y:S01]  /*06b0*/  @P6 LDG.E R19, desc[UR6][R14.64+0x84] ;  /* 0x000084060e136981 */ /* 0x000f22000c1e1900 */
[----:B------:R-:W-:-:S03]  /*06c0*/  @P4 LOP3.LUT R4, R4, R21, RZ, 0x3c, !PT ;  /* 0x0000001504044212 */ /* 0x000fc600078e3cff */
[----:B------:R-:W4:Y:S01]  /*06d0*/  @P0 LDG.E R26, desc[UR6][R14.64+0x9c] ;  /* 0x00009c060e1a0981 */ /* 0x000f22000c1e1900 */
[----:B------:R-:W-:-:S03]  /*06e0*/  @P5 LOP3.LUT R6, R6, R23, RZ, 0x3c, !PT ;  /* 0x0000001706065212 */ /* 0x000fc600078e3cff */
        /* <DEDUP_REMOVED lines=10> */
[----:B------:R-:W-:Y:S02]  /*0790*/  @P5 LOP3.LUT R4, R4, R25, RZ, 0x3c, !PT ;  /* 0x0000001904045212 */ /* 0x000fe400078e3cff */
[----:B------:R-:W-:Y:S02]  /*07a0*/  @P6 LOP3.LUT R5, R5, R28, RZ, 0x3c, !PT ;  /* 0x0000001c05056212 */ /* 0x000fe400078e3cff */
[----:B------:R-:W-:Y:S02]  /*07b0*/  @P6 LOP3.LUT R6, R6, R17, RZ, 0x3c, !PT ;  /* 0x0000001106066212 */ /* 0x000fe400078e3cff */
[----:B------:R-:W-:Y:S02]  /*07c0*/  @P6 LOP3.LUT R4, R4, R19, RZ, 0x3c, !PT ;  /* 0x0000001304046212 */ /* 0x000fe400078e3cff */
[----:B------:R-:W-:Y:S02]  /*07d0*/  @P0 LOP3.LUT R5, R5, R26, RZ, 0x3c, !PT ;  /* 0x0000001a05050212 */ /* 0x000fe400078e3cff */
[----:B------:R-:W-:-:S02]  /*07e0*/  @P0 LOP3.LUT R6, R6, R21, RZ, 0x3c, !PT ;  /* 0x0000001506060212 */ /* 0x000fc400078e3cff */
[----:B------:R-:W-:Y:S02]  /*07f0*/  @P0 LOP3.LUT R4, R4, R23, RZ, 0x3c, !PT ;  /* 0x0000001704040212 */ /* 0x000fe400078e3cff */
[----:B--2---:R-:W-:Y:S02]  /*0800*/  @P6 LOP3.LUT R3, R3, R16, RZ, 0x3c, !PT ;  /* 0x0000001003036212 */ /* 0x004fe400078e3cff */
[----:B---3--:R-:W-:Y:S02]  /*0810*/  @P6 LOP3.LUT R7, R7, R18, RZ, 0x3c, !PT ;  /* 0x0000001207076212 */ /* 0x008fe400078e3cff */
[----:B----4-:R-:W-:Y:S02]  /*0820*/  @P0 LOP3.LUT R3, R3, R20, RZ, 0x3c, !PT ;  /* 0x0000001403030212 */ /* 0x010fe400078e3cff */
[----:B------:R-:W-:Y:S02]  /*0830*/  @P0 LOP3.LUT R7, R7, R24, RZ, 0x3c, !PT ;  /* 0x0000001807070212 */ /* 0x000fe400078e3cff */
[----:B------:R-:W-:-:S13]  /*0840*/  R2P PR, R22.B1, 0x7f ;  /* 0x0000007f16007804 */ /* 0x000fda0000001000 */
[----:B------:R-:W2:Y:S04]  /*0850*/  @P0 LDG.E R18, desc[UR6][R14.64+0xa0] ;  /* 0x0000a0060e120981 */ /* 0x000ea8000c1e1900 */
[----:B------:R-:W3:Y:S04]  /*0860*/  @P0 LDG.E R19, desc[UR6][R14.64+0xa4] ;  /* 0x0000a4060e130981 */ /* 0x000ee8000c1e1900 */
[----:B------:R-:W4:Y:S04]  /*0870*/  @P0 LDG.E R20, desc[UR6][R14.64+0xa8] ;  /* 0x0000a8060e140981 */ /* 0x000f28000c1e1900 */
[----:B------:R-:W4:Y:S04]  /*0880*/  @P0 LDG.E R21, desc[UR6][R14.64+0xac] ;  /* 0x0000ac060e150981 */ /* 0x000f28000c1e1900 */
[----:B------:R-:W4:Y:S04]  /*0890*/  @P0 LDG.E R24, desc[UR6][R14.64+0xb0] ;  /* 0x0000b0060e180981 */ /* 0x000f28000c1e1900 */
[----:B------:R-:W4:Y:S04]  /*08a0*/  @P1 LDG.E R16, desc[UR6][R14.64+0xbc] ;  /* 0x0000bc060e101981 */ /* 0x000f28000c1e1900 */
[----:B------:R-:W4:Y:S04]  /*08b0*/  @P1 LDG.E R26, desc[UR6][R14.64+0xb4] ;  /* 0x0000b4060e1a1981 */ /* 0x000f28000c1e1900 */
        /* <DEDUP_REMOVED lines=11> */
[----:B------:R-:W-:Y:S01]  /*0970*/  LOP3.LUT P0, RZ, R22, 0x8000, RZ, 0xc0, !PT ;  /* 0x0000800016ff7812 */ /* 0x000fe2000780c0ff */
[----:B------:R-:W4:Y:S01]  /*0980*/  @P2 LDG.E R24, desc[UR6][R14.64+0xd8] ;  /* 0x0000d8060e182981 */ /* 0x000f22000c1e1900 */
[----:B------:R-:W-:-:S03]  /*0990*/  @P1 LOP3.LUT R7, R7, R16, RZ, 0x3c, !PT ;  /* 0x0000001007071212 */ /* 0x000fc600078e3cff */
[----:B------:R-:W4:Y:S01]  /*09a0*/  @P2 LDG.E R22, desc[UR6][R14.64+0xd0] ;  /* 0x0000d0060e162981 */ /* 0x000f22000c1e1900 */
[----:B------:R-:W-:-:S03]  /*09b0*/  @P1 LOP3.LUT R3, R3, R26, RZ, 0x3c, !PT ;  /* 0x0000001a03031212 */ /* 0x000fc600078e3cff */
[----:B------:R-:W4:Y:S01]  /*09c0*/  @P3 LDG.E R16, desc[UR6][R14.64+0xe4] ;  /* 0x0000e4060e103981 */ /* 0x000f22000c1e1900 */
[----:B------:R-:W-:-:S03]  /*09d0*/  @P1 LOP3.LUT R6, R6, R23, RZ, 0x3c, !PT ;  /* 0x0000001706061212 */ /* 0x000fc600078e3cff */
[----:B------:R-:W4:Y:S01]  /*09e0*/  @P3 LDG.E R26, desc[UR6][R14.64+0xdc] ;  /* 0x0000dc060e1a3981 */ /* 0x000f22000c1e1900 */
[----:B------:R-:W-:-:S03]  /*09f0*/  @P1 LOP3.LUT R4, R4, R17, RZ, 0x3c, !PT ;  /* 0x0000001104041212 */ /* 0x000fc600078e3cff */
        /* <DEDUP_REMOVED lines=43> */
[----:B------:R-:W-:-:S04]  /*0cb0*/  UIADD3 UR4, UPT, UPT, UR4, 0x10, URZ ;  /* 0x0000001004047890 */ /* 0x000fc8000fffe0ff */
[----:B------:R-:W-:Y:S01]  /*0cc0*/  UISETP.NE.AND UP0, UPT, UR4, 0x20, UPT ;  /* 0x000000200400788c */ /* 0x000fe2000bf05270 */
[----:B--2---:R-:W-:Y:S02]  /*0cd0*/  @P5 LOP3.LUT R5, R5, R18, RZ, 0x3c, !PT ;  /* 0x0000001205055212 */ /* 0x004fe400078e3cff */
[----:B---3--:R-:W-:Y:S02]  /*0ce0*/  @P6 LOP3.LUT R6, R6, R19, RZ, 0x3c, !PT ;  /* 0x0000001306066212 */ /* 0x008fe400078e3cff */
[----:B----4-:R-:W-:Y:S02]  /*0cf0*/  @P6 LOP3.LUT R3, R3, R20, RZ, 0x3c, !PT ;  /* 0x0000001403036212 */ /* 0x010fe400078e3cff */
[----:B------:R-:W-:Y:S02]  /*0d00*/  @P6 LOP3.LUT R4, R4, R21, RZ, 0x3c, !PT ;  /* 0x0000001504046212 */ /* 0x000fe400078e3cff */
[----:B------:R-:W-:Y:S02]  /*0d10*/  @P6 LOP3.LUT R7, R7, R22, RZ, 0x3c, !PT ;  /* 0x0000001607076212 */ /* 0x000fe400078e3cff */
[----:B------:R-:W-:-:S02]  /*0d20*/  @P6 LOP3.LUT R5, R5, R16, RZ, 0x3c, !PT ;  /* 0x0000001005056212 */ /* 0x000fc400078e3cff */
[----:B------:R-:W-:Y:S02]  /*0d30*/  @P0 LOP3.LUT R3, R3, R24, RZ, 0x3c, !PT ;  /* 0x0000001803030212 */ /* 0x000fe400078e3cff */
[----:B------:R-:W-:Y:S02]  /*0d40*/  @P0 LOP3.LUT R5, R5, R28, RZ, 0x3c, !PT ;  /* 0x0000001c05050212 */ /* 0x000fe400078e3cff */
[----:B------:R-:W-:Y:S02]  /*0d50*/  @P0 LOP3.LUT R7, R7, R26, RZ, 0x3c, !PT ;  /* 0x0000001a07070212 */ /* 0x000fe400078e3cff */
[----:B------:R-:W-:Y:S02]  /*0d60*/  @P0 LOP3.LUT R4, R4, R23, RZ, 0x3c, !PT ;  /* 0x0000001704040212 */ /* 0x000fe400078e3cff */
[----:B------:R-:W-:Y:S01]  /*0d70*/  @P0 LOP3.LUT R6, R6, R17, RZ, 0x3c, !PT ;  /* 0x0000001106060212 */ /* 0x000fe200078e3cff */
[----:B------:R-:W-:Y:S06]  /*0d80*/  BRA.U UP0, `(.L_x_4) ;  /* 0xfffffff500487547 */ /* 0x000fec000b83ffff */
[----:B------:R-:W-:-:S05]  /*0d90*/  VIADD R0, R0, 0x1 ;  /* 0x0000000100007836 */ /* 0x000fca0000000000 */
[----:B------:R-:W-:-:S13]  /*0da0*/  ISETP.NE.AND P0, PT, R0, 0x5, PT ;  /* 0x000000050000780c */ /* 0x000fda0003f05270 */
[----:B------:R-:W-:Y:S05]  /*0db0*/  @P0 BRA `(.L_x_5) ;  /* 0xfffffff400300947 */ /* 0x000fea000383ffff */
[----:B------:R-:W-:Y:S01]  /*0dc0*/  LOP3.LUT R0, R2, 0x3, RZ, 0xc0, !PT ;  /* 0x0000000302007812 */ /* 0x000fe200078ec0ff */
[----:B------:R0:W-:Y:S03]  /*0dd0*/  STL.64 [R1+0x8], R6 ;  /* 0x0000080601007387 */ /* 0x0001e60000100a00 */
[----:B------:R-:W-:Y:S01]  /*0de0*/  ISETP.NE.U32.AND P0, PT, R0, 0x1, PT ;  /* 0x000000010000780c */ /* 0x000fe20003f05070 */
[----:B------:R0:W-:Y:S03]  /*0df0*/  STL.64 [R1+0x10], R4 ;  /* 0x0000100401007387 */ /* 0x0001e60000100a00 */
[----:B------:R-:W-:Y:S01]  /*0e00*/  ISETP.NE.AND.EX P0, PT, RZ, RZ, PT, P0 ;  /* 0x000000ffff00720c */ /* 0x000fe20003f05300 */
[----:B------:R0:W-:-:S12]  /*0e10*/  STL [R1+0x4], R3 ;  /* 0x0000040301007387 */ /* 0x0001d80000100800 */
[----:B0-----:R-:W-:Y:S05]  /*0e20*/  @!P0 BRA `(.L_x_3) ;  /* 0x0000001400f88947 */ /* 0x001fea0003800000 */
[----:B------:R-:W-:Y:S01]  /*0e30*/  UMOV UR4, URZ ;  /* 0x000000ff00047c82 */ /* 0x000fe20008000000 */
[----:B------:R-:W-:Y:S01]  /*0e40*/  IMAD.MOV.U32 R0, RZ, RZ, RZ ;  /* 0x000000ffff007224 */ /* 0x000fe200078e00ff */
[----:B------:R-:W-:Y:S01]  /*0e50*/  CS2R R6, SRZ ;  /* 0x0000000000067805 */ /* 0x000fe2000001ff00 */
[----:B------:R-:W-:Y:S02]  /*0e60*/  IMAD.MOV.U32 R4, RZ, RZ, RZ ;  /* 0x000000ffff047224 */ /* 0x000fe400078e00ff */
[----:B------:R-:W-:Y:S02]  /*0e70*/  IMAD.MOV.U32 R3, RZ, RZ, RZ ;  /* 0x000000ffff037224 */ /* 0x000fe400078e00ff */
[----:B------:R-:W-:-:S07]  /*0e80*/  IMAD.U32 R5, RZ, RZ, UR4 ;  /* 0x00000004ff057e24 */ /* 0x000fce000f8e00ff */
.L_x_7:
[----:B------:R-:W-:-:S06]  /*0e90*/  IMAD R12, R0, 0x4, R1 ;  /* 0x00000004000c7824 */ /* 0x000fcc00078e0201 */
[----:B------:R-:W5:Y:S01]  /*0ea0*/  LDL R12, [R12+0x4] ;  /* 0x000004000c0c7983 */ /* 0x000f620000100800 */
[----:B------:R-:W-:-:S05]  /*0eb0*/  UMOV UR4, URZ ;  /* 0x000000ff00047c82 */ /* 0x000fca0008000000 */
.L_x_6:
        /* <DEDUP_REMOVED lines=180> */
[----:B------:R0:W-:Y:S03]  /*1a00*/  STL [R1+0x4], R3 ;  /* 0x0000040301007387 */ /* 0x0001e60000100800 */
[----:B------:R-:W-:Y:S01]  /*1a10*/  ISETP.NE.AND.EX P0, PT, RZ, RZ, PT, P0 ;  /* 0x000000ffff00720c */ /* 0x000fe20003f05300 */
[----:B------:R0:W-:-:S12]  /*1a20*/  STL.64 [R1+0x10], R4 ;  /* 0x0000100401007387 */ /* 0x0001d80000100a00 */
[----:B0-----:R-:W-:Y:S05]  /*1a30*/  @P0 BRA `(.L_x_3) ;  /* 0x0000000800f40947 */ /* 0x001fea0003800000 */
[----:B------:R-:W-:Y:S01]  /*1a40*/  UMOV UR4, URZ ;  /* 0x000000ff00047c82 */ /* 0x000fe20008000000 */
[----:B------:R-:W-:Y:S01]  /*1a50*/  IMAD.MOV.U32 R0, RZ, RZ, RZ ;  /* 0x000000ffff007224 */ /* 0x000fe200078e00ff */
[----:B------:R-:W-:Y:S01]  /*1a60*/  CS2R R6, SRZ ;  /* 0x0000000000067805 */ /* 0x000fe2000001ff00 */
[----:B------:R-:W-:Y:S02]  /*1a70*/  IMAD.MOV.U32 R4, RZ, RZ, RZ ;  /* 0x000000ffff047224 */ /* 0x000fe400078e00ff */
[----:B------:R-:W-:Y:S02]  /*1a80*/  IMAD.MOV.U32 R3, RZ, RZ, RZ ;  /* 0x000000ffff037224 */ /* 0x000fe400078e00ff */
[----:B------:R-:W-:-:S07]  /*1a90*/  IMAD.U32 R5, RZ, RZ, UR4 ;  /* 0x00000004ff057e24 */ /* 0x000fce000f8e00ff */
.L_x_9:
[----:B------:R-:W-:-:S06]  /*1aa0*/  IMAD R12, R0, 0x4, R1 ;  /* 0x00000004000c7824 */ /* 0x000fcc00078e0201 */
[----:B------:R-:W5:Y:S01]  /*1ab0*/  LDL R12, [R12+0x4] ;  /* 0x000004000c0c7983 */ /* 0x000f620000100800 */
[----:B------:R-:W-:-:S05]  /*1ac0*/  UMOV UR4, URZ ;  /* 0x000000ff00047c82 */ /* 0x000fca0008000000 */
.L_x_8:
        /* <DEDUP_REMOVED lines=177> */
[----:B------:R0:W-:Y:S04]  /*25e0*/  STL.64 [R1+0x8], R6 ;  /* 0x0000080601007387 */ /* 0x0001e80000100a00 */
[----:B------:R0:W-:Y:S04]  /*25f0*/  STL [R1+0x4], R3 ;  /* 0x0000040301007387 */ /* 0x0001e80000100800 */
[----:B------:R0:W-:Y:S02]  /*2600*/  STL.64 [R1+0x10], R4 ;  /* 0x0000100401007387 */ /* 0x0001e40000100a00 */
.L_x_3:
[----:B------:R-:W-:Y:S05]  /*2610*/  BSYNC.RECONVERGENT B1 ;  /* 0x0000000000017941 */ /* 0x000fea0003800200 */
.L_x_2:
[C---:B------:R-:W-:Y:S01]  /*2620*/  ISETP.GT.U32.AND P0, PT, R2.reuse, 0x3, PT ;  /* 0x000000030200780c */ /* 0x040fe20003f04070 */
[----:B------:R-:W-:Y:S01]  /*2630*/  VIADD R11, R11, 0x1 ;  /* 0x000000010b0b7836 */ /* 0x000fe20000000000 */
[--C-:B------:R-:W-:Y:S02]  /*2640*/  SHF.R.U64 R2, R2, 0x2, R13.reuse ;  /* 0x0000000202027819 */ /* 0x100fe4000000120d */
[----:B------:R-:W-:Y:S02]  /*2650*/  ISETP.GT.U32.AND.EX P0, PT, R13, RZ, PT, P0 ;  /* 0x000000ff0d00720c */ /* 0x000fe40003f04100 */
[----:B------:R-:W-:-:S11]  /*2660*/  SHF.R.U32.HI R13, RZ, 0x2, R13 ;  /* 0x00000002ff0d7819 */ /* 0x000fd6000001160d */
[----:B------:R-:W-:Y:S05]  /*2670*/  @P0 BRA `(.L_x_10) ;  /* 0xffffffd800d40947 */ /* 0x000fea000383ffff */
.L_x_1:
[----:B------:R-:W-:Y:S05]  /*2680*/  BSYNC.RECONVERGENT B0 ;  /* 0x0000000000007941 */ /* 0x000fea0003800200 */
.L_x_0:
[----:B0-----:R-:W0:Y:S01]  /*2690*/  LDC R4, c[0x0][0x38c] ;  /* 0x0000e300ff047b82 */ /* 0x001e220000000800 */
[----:B------:R-:W-:Y:S01]  /*26a0*/  SHF.R.U32.HI R0, RZ, 0x2, R3 ;  /* 0x00000002ff007819 */ /* 0x000fe20000011603 */
[----:B------:R-:W1:Y:S03]  /*26b0*/  LDCU.64 UR4, c[0x0][0x380] ;  /* 0x00007000ff0477ac */ /* 0x000e660008000a00 */
[----:B------:R-:W-:Y:S01]  /*26c0*/  LOP3.LUT R0, R0, R3, RZ, 0x3c, !PT ;  /* 0x0000000300007212 */ /* 0x000fe200078e3cff */
[----:B------:R-:W-:-:S04]  /*26d0*/  IMAD.SHL.U32 R3, R5, 0x10, RZ ;  /* 0x0000001005037824 */ /* 0x000fc800078e00ff */
[----:B------:R-:W-:-:S05]  /*26e0*/  IMAD.SHL.U32 R2, R0, 0x2, RZ ;  /* 0x0000000200027824 */ /* 0x000fca00078e00ff */
[----:B------:R-:W-:-:S04]  /*26f0*/  LOP3.LUT R2, R0, R2, R3, 0x96, !PT ;  /* 0x0000000200027212 */ /* 0x000fc800078e9603 */
[----:B------:R-:W-:Y:S01]  /*2700*/  LOP3.LUT R2, R2, R5, RZ, 0x3c, !PT ;  /* 0x0000000502027212 */ /* 0x000fe200078e3cff */
[----:B------:R-:W-:Y:S01]  /*2710*/  IMAD.MOV.U32 R5, RZ, RZ, 0x2f800000 ;  /* 0x2f800000ff057424 */ /* 0x000fe200078e00ff */
[----:B0-----:R-:W-:-:S05]  /*2720*/  LOP3.LUT R4, R4, 0xaad26b49, RZ, 0x3c, !PT ;  /* 0xaad26b4904047812 */ /* 0x001fca00078e3cff */
[----:B------:R-:W-:-:S05]  /*2730*/  IMAD R3, R4, 0x4182bed5, RZ ;  /* 0x4182bed504037824 */ /* 0x000fca00078e02ff */
[----:B------:R-:W-:Y:S02]  /*2740*/  IADD3 R0, PT, PT, R3, -0x26039c23, R2 ;  /* 0xd9fc63dd03007810 */ /* 0x000fe40007ffe002 */
[----:B------:R-:W-:Y:S02]  /*2750*/  SHF.R.S32.HI R3, RZ, 0x1f, R10 ;  /* 0x0000001fff037819 */ /* 0x000fe4000001140a */
[----:B------:R-:W-:Y:S02]  /*2760*/  I2FP.F32.U32 R0, R0 ;  /* 0x0000000000007245 */ /* 0x000fe40000201000 */
[----:B-1----:R-:W-:-:S03]  /*2770*/  LEA R2, P0, R10, UR4, 0x2 ;  /* 0x000000040a027c11 */ /* 0x002fc6000f8010ff */
[----:B------:R-:W-:Y:S01]  /*2780*/  FFMA R5, R0, R5, 1.1641532182693481445e-10 ;  /* 0x2f00000000057423 */ /* 0x000fe20000000005 */
[----:B------:R-:W-:-:S05]  /*2790*/  LEA.HI.X R3, R10, UR5, R3, 0x2, P0 ;  /* 0x000000050a037c11 */ /* 0x000fca00080f1403 */
[----:B------:R-:W-:Y:S01]  /*27a0*/  STG.E desc[UR6][R2.64], R5 ;  /* 0x0000000502007986 */ /* 0x000fe2000c101906 */
[----:B------:R-:W-:Y:S05]  /*27b0*/  EXIT ;  /* 0x000000000000794d */ /* 0x000fea0003800000 */
.L_x_11:
[----:B------:R-:W-:-:S00]  /*27c0*/  BRA `(.L_x_11) ;  /* 0xfffffffc00fc7947 */ /* 0x000fc0000383ffff */
[----:B------:R-:W-:-:S00]  /*27d0*/  NOP ;  /* 0x0000000000007918 */ /* 0x000fc00000000000 */
        /* <DEDUP_REMOVED lines=10> */
.L_x_12:


//--------------------- .nv.global.init           --------------------------
	.section	.nv.global.init,"aw",@progbits
	.align	4
.nv.global.init:
	.type		mrg32k3aM1SubSeq,@object
	.size		mrg32k3aM1SubSeq,(mrg32k3aM2SubSeq - mrg32k3aM1SubSeq)
mrg32k3aM1SubSeq:
        /*0000*/ 	.byte	0x0b, 0xcc, 0xee, 0x04, 0x73, 0x29, 0x8b, 0x6f, 0xf6, 0x53, 0x03, 0xf6, 0x23, 0xf6, 0xea, 0xda
        /* <DEDUP_REMOVED lines=125> */
	.type		mrg32k3aM2SubSeq,@object
	.size		mrg32k3aM2SubSeq,(mrg32k3aM1 - mrg32k3aM2SubSeq)
mrg32k3aM2SubSeq:
        /* <DEDUP_REMOVED lines=126> */
	.type		mrg32k3aM1,@object
	.size		mrg32k3aM1,(mrg32k3aM1Seq - mrg32k3aM1)
mrg32k3aM1:
        /* <DEDUP_REMOVED lines=144> */
	.type		mrg32k3aM1Seq,@object
	.size		mrg32k3aM1Seq,(mrg32k3aM2 - mrg32k3aM1Seq)
mrg32k3aM1Seq:
        /* <DEDUP_REMOVED lines=144> */
	.type		mrg32k3aM2,@object
	.size		mrg32k3aM2,(mrg32k3aM2Seq - mrg32k3aM2)
mrg32k3aM2:
        /* <DEDUP_REMOVED lines=144> */
	.type		mrg32k3aM2Seq,@object
	.size		mrg32k3aM2Seq,(precalc_xorwow_matrix - mrg32k3aM2Seq)
mrg32k3aM2Seq:
        /* <DEDUP_REMOVED lines=144> */
	.type		precalc_xorwow_matrix,@object
	.size		precalc_xorwow_matrix,(precalc_xorwow_offset_matrix - precalc_xorwow_matrix)
precalc_xorwow_matrix:
        /* <DEDUP_REMOVED lines=6400> */
	.type		precalc_xorwow_offset_matrix,@object
	.size		precalc_xorwow_offset_matrix,(.L_1 - precalc_xorwow_offset_matrix)
precalc_xorwow_offset_matrix:
        /* <DEDUP_REMOVED lines=6400> */
.L_1:


//--------------------- .nv.shared.reserved.0     --------------------------
	.section	.nv.shared.reserved.0,"aw",@nobits
	.weak		__nv_reservedSMEM_offset_0_alias
	.size		__nv_reservedSMEM_offset_0_alias, 0, 64
	.other		__nv_reservedSMEM_offset_0_alias,@"STO_CUDA_RESERVED_SHARED STV_DEFAULT"
__nv_reservedSMEM_offset_0_alias:
	.zero		0
	.zero		64


//--------------------- .nv.constant0._Z21generateRandomNumbersPfij --------------------------
	.section	.nv.constant0._Z21generateRandomNumbersPfij,"a",@progbits
	.sectionflags	@""
	.align	4
.nv.constant0._Z21generateRandomNumbersPfij:
	.zero		912


//--------------------- SYMBOLS --------------------------

	.type		.nv.reservedSmem.offset0,@object
	.size		.nv.reservedSmem.offset0,0x4
